//
// Generated by NVIDIA NVVM Compiler
//
// Compiler Build ID: CL-36424714
// Cuda compilation tools, release 13.0, V13.0.88
// Based on NVVM 20.0.0
//

.version 9.0
.target sm_100
.address_size 64

	// .globl	_Z13matmul1_naivePfS_S_iii
// _ZZ19coarsened_matmul2x2PfS_S_iiiE2As has been demoted
// _ZZ19coarsened_matmul2x2PfS_S_iiiE2Bs has been demoted
// _ZZ11MatMulTiledPfS_S_iiiE2As has been demoted
// _ZZ11MatMulTiledPfS_S_iiiE2Bs has been demoted
// _ZZ10MatmulBestPfS_S_iiiE2As has been demoted
// _ZZ10MatmulBestPfS_S_iiiE2Bs has been demoted

.visible .entry _Z13matmul1_naivePfS_S_iii(
	.param .u64 .ptr .align 1 _Z13matmul1_naivePfS_S_iii_param_0,
	.param .u64 .ptr .align 1 _Z13matmul1_naivePfS_S_iii_param_1,
	.param .u64 .ptr .align 1 _Z13matmul1_naivePfS_S_iii_param_2,
	.param .u32 _Z13matmul1_naivePfS_S_iii_param_3,
	.param .u32 _Z13matmul1_naivePfS_S_iii_param_4,
	.param .u32 _Z13matmul1_naivePfS_S_iii_param_5
)
{
	.reg .pred 	%p<13>;
	.reg .b32 	%r<46>;
	.reg .b32 	%f<68>;
	.reg .b64 	%rd<40>;

	ld.param.u64 	%rd5, [_Z13matmul1_naivePfS_S_iii_param_0];
	ld.param.u64 	%rd6, [_Z13matmul1_naivePfS_S_iii_param_1];
	ld.param.u64 	%rd4, [_Z13matmul1_naivePfS_S_iii_param_2];
	ld.param.u32 	%r22, [_Z13matmul1_naivePfS_S_iii_param_3];
	ld.param.u32 	%r23, [_Z13matmul1_naivePfS_S_iii_param_4];
	ld.param.u32 	%r21, [_Z13matmul1_naivePfS_S_iii_param_5];
	cvta.to.global.u64 	%rd1, %rd6;
	cvta.to.global.u64 	%rd2, %rd5;
	mov.u32 	%r24, %tid.x;
	mov.u32 	%r25, %ctaid.x;
	mov.u32 	%r26, %ntid.x;
	mad.lo.s32 	%r1, %r25, %r26, %r24;
	mov.u32 	%r27, %tid.y;
	mov.u32 	%r28, %ctaid.y;
	mov.u32 	%r29, %ntid.y;
	mad.lo.s32 	%r30, %r28, %r29, %r27;
	setp.ge.s32 	%p1, %r1, %r22;
	setp.ge.s32 	%p2, %r30, %r23;
	or.pred  	%p3, %p1, %p2;
	@%p3 bra 	$L__BB0_14;
	setp.lt.s32 	%p4, %r21, 1;
	mov.f32 	%f67, 0f00000000;
	@%p4 bra 	$L__BB0_13;
	mul.lo.s32 	%r3, %r21, %r1;
	and.b32  	%r4, %r21, 7;
	setp.lt.u32 	%p5, %r21, 8;
	mov.f32 	%f67, 0f00000000;
	mov.b32 	%r44, 0;
	@%p5 bra 	$L__BB0_5;
	and.b32  	%r44, %r21, 2147483640;
	neg.s32 	%r42, %r44;
	shl.b32 	%r7, %r23, 3;
	add.s64 	%rd3, %rd2, 16;
	mov.f32 	%f67, 0f00000000;
	mul.wide.s32 	%rd11, %r23, 4;
	mov.u32 	%r40, %r3;
	mov.u32 	%r41, %r30;
$L__BB0_4:
	.pragma "nounroll";
	mul.wide.s32 	%rd7, %r40, 4;
	add.s64 	%rd8, %rd3, %rd7;
	ld.global.f32 	%f17, [%rd8+-16];
	mul.wide.s32 	%rd9, %r41, 4;
	add.s64 	%rd10, %rd1, %rd9;
	ld.global.f32 	%f18, [%rd10];
	fma.rn.f32 	%f19, %f17, %f18, %f67;
	ld.global.f32 	%f20, [%rd8+-12];
	add.s64 	%rd12, %rd10, %rd11;
	ld.global.f32 	%f21, [%rd12];
	fma.rn.f32 	%f22, %f20, %f21, %f19;
	ld.global.f32 	%f23, [%rd8+-8];
	add.s64 	%rd13, %rd12, %rd11;
	ld.global.f32 	%f24, [%rd13];
	fma.rn.f32 	%f25, %f23, %f24, %f22;
	ld.global.f32 	%f26, [%rd8+-4];
	add.s64 	%rd14, %rd13, %rd11;
	ld.global.f32 	%f27, [%rd14];
	fma.rn.f32 	%f28, %f26, %f27, %f25;
	ld.global.f32 	%f29, [%rd8];
	add.s64 	%rd15, %rd14, %rd11;
	ld.global.f32 	%f30, [%rd15];
	fma.rn.f32 	%f31, %f29, %f30, %f28;
	ld.global.f32 	%f32, [%rd8+4];
	add.s64 	%rd16, %rd15, %rd11;
	ld.global.f32 	%f33, [%rd16];
	fma.rn.f32 	%f34, %f32, %f33, %f31;
	ld.global.f32 	%f35, [%rd8+8];
	add.s64 	%rd17, %rd16, %rd11;
	ld.global.f32 	%f36, [%rd17];
	fma.rn.f32 	%f37, %f35, %f36, %f34;
	ld.global.f32 	%f38, [%rd8+12];
	add.s64 	%rd18, %rd17, %rd11;
	ld.global.f32 	%f39, [%rd18];
	fma.rn.f32 	%f67, %f38, %f39, %f37;
	add.s32 	%r42, %r42, 8;
	add.s32 	%r41, %r41, %r7;
	add.s32 	%r40, %r40, 8;
	setp.ne.s32 	%p6, %r42, 0;
	@%p6 bra 	$L__BB0_4;
$L__BB0_5:
	setp.eq.s32 	%p7, %r4, 0;
	@%p7 bra 	$L__BB0_13;
	and.b32  	%r15, %r21, 3;
	setp.lt.u32 	%p8, %r4, 4;
	@%p8 bra 	$L__BB0_8;
	add.s32 	%r32, %r44, %r3;
	mul.wide.s32 	%rd19, %r32, 4;
	add.s64 	%rd20, %rd2, %rd19;
	ld.global.f32 	%f41, [%rd20];
	mad.lo.s32 	%r33, %r44, %r23, %r30;
	mul.wide.s32 	%rd21, %r33, 4;
	add.s64 	%rd22, %rd1, %rd21;
	ld.global.f32 	%f42, [%rd22];
	fma.rn.f32 	%f43, %f41, %f42, %f67;
	ld.global.f32 	%f44, [%rd20+4];
	mul.wide.s32 	%rd23, %r23, 4;
	add.s64 	%rd24, %rd22, %rd23;
	ld.global.f32 	%f45, [%rd24];
	fma.rn.f32 	%f46, %f44, %f45, %f43;
	ld.global.f32 	%f47, [%rd20+8];
	add.s64 	%rd25, %rd24, %rd23;
	ld.global.f32 	%f48, [%rd25];
	fma.rn.f32 	%f49, %f47, %f48, %f46;
	ld.global.f32 	%f50, [%rd20+12];
	add.s64 	%rd26, %rd25, %rd23;
	ld.global.f32 	%f51, [%rd26];
	fma.rn.f32 	%f67, %f50, %f51, %f49;
	add.s32 	%r44, %r44, 4;
$L__BB0_8:
	setp.eq.s32 	%p9, %r15, 0;
	@%p9 bra 	$L__BB0_13;
	setp.eq.s32 	%p10, %r15, 1;
	@%p10 bra 	$L__BB0_11;
	add.s32 	%r34, %r44, %r3;
	mul.wide.s32 	%rd27, %r34, 4;
	add.s64 	%rd28, %rd2, %rd27;
	ld.global.f32 	%f53, [%rd28];
	mad.lo.s32 	%r35, %r44, %r23, %r30;
	mul.wide.s32 	%rd29, %r35, 4;
	add.s64 	%rd30, %rd1, %rd29;
	ld.global.f32 	%f54, [%rd30];
	fma.rn.f32 	%f55, %f53, %f54, %f67;
	ld.global.f32 	%f56, [%rd28+4];
	mul.wide.s32 	%rd31, %r23, 4;
	add.s64 	%rd32, %rd30, %rd31;
	ld.global.f32 	%f57, [%rd32];
	fma.rn.f32 	%f67, %f56, %f57, %f55;
	add.s32 	%r44, %r44, 2;
$L__BB0_11:
	and.b32  	%r36, %r21, 1;
	setp.eq.b32 	%p11, %r36, 1;
	not.pred 	%p12, %p11;
	@%p12 bra 	$L__BB0_13;
	add.s32 	%r37, %r44, %r3;
	mul.wide.s32 	%rd33, %r37, 4;
	add.s64 	%rd34, %rd2, %rd33;
	ld.global.f32 	%f58, [%rd34];
	mad.lo.s32 	%r38, %r44, %r23, %r30;
	mul.wide.s32 	%rd35, %r38, 4;
	add.s64 	%rd36, %rd1, %rd35;
	ld.global.f32 	%f59, [%rd36];
	fma.rn.f32 	%f67, %f58, %f59, %f67;
$L__BB0_13:
	mad.lo.s32 	%r39, %r23, %r1, %r30;
	cvta.to.global.u64 	%rd37, %rd4;
	mul.wide.s32 	%rd38, %r39, 4;
	add.s64 	%rd39, %rd37, %rd38;
	st.global.f32 	[%rd39], %f67;
$L__BB0_14:
	ret;

}
	// .globl	_Z17matmul2_coalescedPfS_S_iii
.visible .entry _Z17matmul2_coalescedPfS_S_iii(
	.param .u64 .ptr .align 1 _Z17matmul2_coalescedPfS_S_iii_param_0,
	.param .u64 .ptr .align 1 _Z17matmul2_coalescedPfS_S_iii_param_1,
	.param .u64 .ptr .align 1 _Z17matmul2_coalescedPfS_S_iii_param_2,
	.param .u32 _Z17matmul2_coalescedPfS_S_iii_param_3,
	.param .u32 _Z17matmul2_coalescedPfS_S_iii_param_4,
	.param .u32 _Z17matmul2_coalescedPfS_S_iii_param_5
)
{
	.reg .pred 	%p<13>;
	.reg .b32 	%r<41>;
	.reg .b32 	%f<68>;
	.reg .b64 	%rd<53>;

	ld.param.u64 	%rd7, [_Z17matmul2_coalescedPfS_S_iii_param_0];
	ld.param.u64 	%rd8, [_Z17matmul2_coalescedPfS_S_iii_param_1];
	ld.param.u64 	%rd6, [_Z17matmul2_coalescedPfS_S_iii_param_2];
	ld.param.u32 	%r20, [_Z17matmul2_coalescedPfS_S_iii_param_3];
	ld.param.u32 	%r18, [_Z17matmul2_coalescedPfS_S_iii_param_4];
	ld.param.u32 	%r19, [_Z17matmul2_coalescedPfS_S_iii_param_5];
	cvta.to.global.u64 	%rd1, %rd8;
	cvta.to.global.u64 	%rd2, %rd7;
	mov.u32 	%r21, %tid.x;
	mov.u32 	%r22, %ctaid.x;
	mov.u32 	%r23, %ntid.x;
	mad.lo.s32 	%r1, %r22, %r23, %r21;
	mov.u32 	%r24, %tid.y;
	mov.u32 	%r25, %ctaid.y;
	mov.u32 	%r26, %ntid.y;
	mad.lo.s32 	%r2, %r25, %r26, %r24;
	setp.ge.s32 	%p1, %r2, %r20;
	setp.ge.s32 	%p2, %r1, %r18;
	or.pred  	%p3, %p1, %p2;
	@%p3 bra 	$L__BB1_14;
	setp.lt.s32 	%p4, %r19, 1;
	mov.f32 	%f67, 0f00000000;
	@%p4 bra 	$L__BB1_13;
	mul.lo.s32 	%r3, %r19, %r2;
	and.b32  	%r4, %r19, 7;
	setp.lt.u32 	%p5, %r19, 8;
	mov.f32 	%f67, 0f00000000;
	mov.b32 	%r39, 0;
	@%p5 bra 	$L__BB1_5;
	and.b32  	%r39, %r19, 2147483640;
	neg.s32 	%r37, %r39;
	shl.b32 	%r7, %r18, 3;
	mul.wide.u32 	%rd9, %r3, 4;
	add.s64 	%rd10, %rd9, %rd2;
	add.s64 	%rd52, %rd10, 16;
	mov.f32 	%f67, 0f00000000;
	mul.wide.s32 	%rd13, %r18, 4;
	mov.u32 	%r36, %r1;
$L__BB1_4:
	.pragma "nounroll";
	ld.global.f32 	%f17, [%rd52+-16];
	mul.wide.s32 	%rd11, %r36, 4;
	add.s64 	%rd12, %rd1, %rd11;
	ld.global.f32 	%f18, [%rd12];
	fma.rn.f32 	%f19, %f17, %f18, %f67;
	ld.global.f32 	%f20, [%rd52+-12];
	add.s64 	%rd14, %rd12, %rd13;
	ld.global.f32 	%f21, [%rd14];
	fma.rn.f32 	%f22, %f20, %f21, %f19;
	ld.global.f32 	%f23, [%rd52+-8];
	add.s64 	%rd15, %rd14, %rd13;
	ld.global.f32 	%f24, [%rd15];
	fma.rn.f32 	%f25, %f23, %f24, %f22;
	ld.global.f32 	%f26, [%rd52+-4];
	add.s64 	%rd16, %rd15, %rd13;
	ld.global.f32 	%f27, [%rd16];
	fma.rn.f32 	%f28, %f26, %f27, %f25;
	ld.global.f32 	%f29, [%rd52];
	add.s64 	%rd17, %rd16, %rd13;
	ld.global.f32 	%f30, [%rd17];
	fma.rn.f32 	%f31, %f29, %f30, %f28;
	ld.global.f32 	%f32, [%rd52+4];
	add.s64 	%rd18, %rd17, %rd13;
	ld.global.f32 	%f33, [%rd18];
	fma.rn.f32 	%f34, %f32, %f33, %f31;
	ld.global.f32 	%f35, [%rd52+8];
	add.s64 	%rd19, %rd18, %rd13;
	ld.global.f32 	%f36, [%rd19];
	fma.rn.f32 	%f37, %f35, %f36, %f34;
	ld.global.f32 	%f38, [%rd52+12];
	add.s64 	%rd20, %rd19, %rd13;
	ld.global.f32 	%f39, [%rd20];
	fma.rn.f32 	%f67, %f38, %f39, %f37;
	add.s32 	%r37, %r37, 8;
	add.s32 	%r36, %r36, %r7;
	add.s64 	%rd52, %rd52, 32;
	setp.ne.s32 	%p6, %r37, 0;
	@%p6 bra 	$L__BB1_4;
$L__BB1_5:
	setp.eq.s32 	%p7, %r4, 0;
	@%p7 bra 	$L__BB1_13;
	and.b32  	%r13, %r19, 3;
	setp.lt.u32 	%p8, %r4, 4;
	@%p8 bra 	$L__BB1_8;
	add.s32 	%r28, %r39, %r3;
	mul.wide.u32 	%rd21, %r28, 4;
	add.s64 	%rd22, %rd2, %rd21;
	ld.global.f32 	%f41, [%rd22];
	mad.lo.s32 	%r29, %r39, %r18, %r1;
	mul.wide.s32 	%rd23, %r29, 4;
	add.s64 	%rd24, %rd1, %rd23;
	ld.global.f32 	%f42, [%rd24];
	fma.rn.f32 	%f43, %f41, %f42, %f67;
	cvt.u64.u32 	%rd25, %r3;
	cvt.u64.u32 	%rd26, %r39;
	add.s64 	%rd27, %rd26, %rd25;
	shl.b64 	%rd28, %rd27, 2;
	add.s64 	%rd29, %rd2, %rd28;
	ld.global.f32 	%f44, [%rd29+4];
	mul.wide.s32 	%rd30, %r18, 4;
	add.s64 	%rd31, %rd24, %rd30;
	ld.global.f32 	%f45, [%rd31];
	fma.rn.f32 	%f46, %f44, %f45, %f43;
	ld.global.f32 	%f47, [%rd29+8];
	add.s64 	%rd32, %rd31, %rd30;
	ld.global.f32 	%f48, [%rd32];
	fma.rn.f32 	%f49, %f47, %f48, %f46;
	ld.global.f32 	%f50, [%rd29+12];
	add.s64 	%rd33, %rd32, %rd30;
	ld.global.f32 	%f51, [%rd33];
	fma.rn.f32 	%f67, %f50, %f51, %f49;
	add.s32 	%r39, %r39, 4;
$L__BB1_8:
	setp.eq.s32 	%p9, %r13, 0;
	@%p9 bra 	$L__BB1_13;
	setp.eq.s32 	%p10, %r13, 1;
	@%p10 bra 	$L__BB1_11;
	add.s32 	%r30, %r39, %r3;
	mul.wide.u32 	%rd34, %r30, 4;
	add.s64 	%rd35, %rd2, %rd34;
	ld.global.f32 	%f53, [%rd35];
	mad.lo.s32 	%r31, %r39, %r18, %r1;
	mul.wide.s32 	%rd36, %r31, 4;
	add.s64 	%rd37, %rd1, %rd36;
	ld.global.f32 	%f54, [%rd37];
	fma.rn.f32 	%f55, %f53, %f54, %f67;
	cvt.u64.u32 	%rd38, %r3;
	cvt.u64.u32 	%rd39, %r39;
	add.s64 	%rd40, %rd39, %rd38;
	shl.b64 	%rd41, %rd40, 2;
	add.s64 	%rd42, %rd2, %rd41;
	ld.global.f32 	%f56, [%rd42+4];
	mul.wide.s32 	%rd43, %r18, 4;
	add.s64 	%rd44, %rd37, %rd43;
	ld.global.f32 	%f57, [%rd44];
	fma.rn.f32 	%f67, %f56, %f57, %f55;
	add.s32 	%r39, %r39, 2;
$L__BB1_11:
	and.b32  	%r32, %r19, 1;
	setp.eq.b32 	%p11, %r32, 1;
	not.pred 	%p12, %p11;
	@%p12 bra 	$L__BB1_13;
	add.s32 	%r33, %r39, %r3;
	mul.wide.u32 	%rd45, %r33, 4;
	add.s64 	%rd46, %rd2, %rd45;
	ld.global.f32 	%f58, [%rd46];
	mad.lo.s32 	%r34, %r39, %r18, %r1;
	mul.wide.s32 	%rd47, %r34, 4;
	add.s64 	%rd48, %rd1, %rd47;
	ld.global.f32 	%f59, [%rd48];
	fma.rn.f32 	%f67, %f58, %f59, %f67;
$L__BB1_13:
	mad.lo.s32 	%r35, %r18, %r2, %r1;
	cvta.to.global.u64 	%rd49, %rd6;
	mul.wide.s32 	%rd50, %r35, 4;
	add.s64 	%rd51, %rd49, %rd50;
	st.global.f32 	[%rd51], %f67;
$L__BB1_14:
	ret;

}
	// .globl	_Z19coarsened_matmul2x2PfS_S_iii
.visible .entry _Z19coarsened_matmul2x2PfS_S_iii(
	.param .u64 .ptr .align 1 _Z19coarsened_matmul2x2PfS_S_iii_param_0,
	.param .u64 .ptr .align 1 _Z19coarsened_matmul2x2PfS_S_iii_param_1,
	.param .u64 .ptr .align 1 _Z19coarsened_matmul2x2PfS_S_iii_param_2,
	.param .u32 _Z19coarsened_matmul2x2PfS_S_iii_param_3,
	.param .u32 _Z19coarsened_matmul2x2PfS_S_iii_param_4,
	.param .u32 _Z19coarsened_matmul2x2PfS_S_iii_param_5
)
{
	.reg .pred 	%p<39>;
	.reg .b32 	%r<80>;
	.reg .b32 	%f<307>;
	.reg .b64 	%rd<33>;
	// demoted variable
	.shared .align 4 .b8 _ZZ19coarsened_matmul2x2PfS_S_iiiE2As[4096];
	// demoted variable
	.shared .align 4 .b8 _ZZ19coarsened_matmul2x2PfS_S_iiiE2Bs[4096];
	ld.param.u64 	%rd6, [_Z19coarsened_matmul2x2PfS_S_iii_param_0];
	ld.param.u64 	%rd7, [_Z19coarsened_matmul2x2PfS_S_iii_param_1];
	ld.param.u64 	%rd8, [_Z19coarsened_matmul2x2PfS_S_iii_param_2];
	ld.param.u32 	%r48, [_Z19coarsened_matmul2x2PfS_S_iii_param_3];
	ld.param.u32 	%r49, [_Z19coarsened_matmul2x2PfS_S_iii_param_4];
	ld.param.u32 	%r50, [_Z19coarsened_matmul2x2PfS_S_iii_param_5];
	cvta.to.global.u64 	%rd1, %rd7;
	cvta.to.global.u64 	%rd2, %rd6;
	cvta.to.global.u64 	%rd3, %rd8;
	mov.u32 	%r51, %ctaid.x;
	mov.u32 	%r52, %ctaid.y;
	mov.u32 	%r1, %tid.x;
	mov.u32 	%r2, %tid.y;
	shl.b32 	%r53, %r52, 5;
	shl.b32 	%r3, %r51, 5;
	shl.b32 	%r4, %r2, 1;
	add.s32 	%r5, %r53, %r4;
	shl.b32 	%r6, %r1, 1;
	add.s32 	%r7, %r3, %r6;
	setp.lt.s32 	%p1, %r50, 1;
	mov.f32 	%f303, 0f00000000;
	mov.f32 	%f304, %f303;
	mov.f32 	%f305, %f303;
	mov.f32 	%f306, %f303;
	@%p1 bra 	$L__BB2_19;
	add.s32 	%r54, %r50, 31;
	shr.u32 	%r55, %r54, 5;
	shl.b32 	%r56, %r2, 8;
	shl.b32 	%r57, %r1, 3;
	add.s32 	%r58, %r56, %r57;
	mov.u32 	%r59, _ZZ19coarsened_matmul2x2PfS_S_iiiE2As;
	add.s32 	%r8, %r59, %r58;
	add.s32 	%r9, %r5, 1;
	shl.b32 	%r60, %r4, 7;
	add.s32 	%r10, %r59, %r60;
	add.s32 	%r11, %r10, %r57;
	mov.u32 	%r61, _ZZ19coarsened_matmul2x2PfS_S_iiiE2Bs;
	add.s32 	%r12, %r61, %r58;
	add.s32 	%r15, %r61, %r57;
	add.s32 	%r13, %r15, %r60;
	add.s32 	%r14, %r7, 1;
	neg.s32 	%r79, %r55;
	mul.lo.s32 	%r62, %r2, %r49;
	shl.b32 	%r63, %r62, 1;
	add.s32 	%r64, %r63, %r3;
	add.s32 	%r78, %r64, %r6;
	shl.b32 	%r18, %r49, 5;
	add.s32 	%r77, %r4, 1;
	mad.lo.s32 	%r65, %r49, %r4, %r49;
	add.s32 	%r66, %r65, %r3;
	add.s32 	%r76, %r66, %r6;
	mad.lo.s32 	%r74, %r50, %r5, %r6;
	add.s32 	%r75, %r74, %r50;
	add.s32 	%r73, %r6, 1;
	add.s32 	%r72, %r74, 1;
	add.s32 	%r71, %r75, 1;
	mov.f32 	%f306, 0f00000000;
	mov.f32 	%f305, %f306;
	mov.f32 	%f304, %f306;
	mov.f32 	%f303, %f306;
$L__BB2_2:
	setp.ge.s32 	%p2, %r5, %r48;
	add.s32 	%r35, %r73, -1;
	add.s32 	%r36, %r77, -1;
	setp.ge.s32 	%p3, %r35, %r50;
	mov.f32 	%f295, 0f00000000;
	or.pred  	%p4, %p2, %p3;
	@%p4 bra 	$L__BB2_4;
	mul.wide.u32 	%rd9, %r74, 4;
	add.s64 	%rd10, %rd2, %rd9;
	ld.global.f32 	%f295, [%rd10];
$L__BB2_4:
	setp.ge.s32 	%p6, %r9, %r48;
	st.shared.f32 	[%r8], %f295;
	mov.f32 	%f296, 0f00000000;
	or.pred  	%p7, %p6, %p3;
	@%p7 bra 	$L__BB2_6;
	mul.wide.u32 	%rd11, %r75, 4;
	add.s64 	%rd12, %rd2, %rd11;
	ld.global.f32 	%f296, [%rd12];
$L__BB2_6:
	st.shared.f32 	[%r11+128], %f296;
	setp.ge.s32 	%p9, %r73, %r50;
	mov.f32 	%f297, 0f00000000;
	or.pred  	%p10, %p2, %p9;
	@%p10 bra 	$L__BB2_8;
	mul.wide.s32 	%rd13, %r72, 4;
	add.s64 	%rd14, %rd2, %rd13;
	ld.global.f32 	%f297, [%rd14];
$L__BB2_8:
	st.shared.f32 	[%r11+4], %f297;
	mov.f32 	%f298, 0f00000000;
	or.pred  	%p13, %p6, %p9;
	@%p13 bra 	$L__BB2_10;
	mul.wide.s32 	%rd15, %r71, 4;
	add.s64 	%rd16, %rd2, %rd15;
	ld.global.f32 	%f298, [%rd16];
$L__BB2_10:
	setp.ge.s32 	%p14, %r7, %r49;
	st.shared.f32 	[%r11+132], %f298;
	setp.ge.s32 	%p15, %r36, %r50;
	mul.wide.s32 	%rd17, %r78, 4;
	add.s64 	%rd4, %rd1, %rd17;
	mov.f32 	%f299, 0f00000000;
	or.pred  	%p16, %p15, %p14;
	@%p16 bra 	$L__BB2_12;
	ld.global.f32 	%f299, [%rd4];
$L__BB2_12:
	st.shared.f32 	[%r12], %f299;
	setp.ge.s32 	%p18, %r77, %r50;
	mul.wide.s32 	%rd18, %r76, 4;
	add.s64 	%rd5, %rd1, %rd18;
	mov.f32 	%f300, 0f00000000;
	or.pred  	%p19, %p18, %p14;
	@%p19 bra 	$L__BB2_14;
	ld.global.f32 	%f300, [%rd5];
$L__BB2_14:
	setp.ge.s32 	%p21, %r14, %r49;
	st.shared.f32 	[%r13+128], %f300;
	mov.f32 	%f301, 0f00000000;
	or.pred  	%p22, %p15, %p21;
	@%p22 bra 	$L__BB2_16;
	ld.global.f32 	%f301, [%rd4+4];
$L__BB2_16:
	st.shared.f32 	[%r13+4], %f301;
	mov.f32 	%f302, 0f00000000;
	or.pred  	%p25, %p18, %p21;
	@%p25 bra 	$L__BB2_18;
	ld.global.f32 	%f302, [%rd5+4];
$L__BB2_18:
	st.shared.f32 	[%r13+132], %f302;
	bar.sync 	0;
	ld.shared.f32 	%f39, [%r10];
	ld.shared.f32 	%f40, [%r10+128];
	ld.shared.f32 	%f41, [%r15];
	ld.shared.f32 	%f42, [%r15+4];
	fma.rn.f32 	%f43, %f39, %f41, %f303;
	fma.rn.f32 	%f44, %f39, %f42, %f304;
	fma.rn.f32 	%f45, %f40, %f41, %f305;
	fma.rn.f32 	%f46, %f40, %f42, %f306;
	ld.shared.f32 	%f47, [%r10+4];
	ld.shared.f32 	%f48, [%r10+132];
	ld.shared.f32 	%f49, [%r15+128];
	ld.shared.f32 	%f50, [%r15+132];
	fma.rn.f32 	%f51, %f47, %f49, %f43;
	fma.rn.f32 	%f52, %f47, %f50, %f44;
	fma.rn.f32 	%f53, %f48, %f49, %f45;
	fma.rn.f32 	%f54, %f48, %f50, %f46;
	ld.shared.f32 	%f55, [%r10+8];
	ld.shared.f32 	%f56, [%r10+136];
	ld.shared.f32 	%f57, [%r15+256];
	ld.shared.f32 	%f58, [%r15+260];
	fma.rn.f32 	%f59, %f55, %f57, %f51;
	fma.rn.f32 	%f60, %f55, %f58, %f52;
	fma.rn.f32 	%f61, %f56, %f57, %f53;
	fma.rn.f32 	%f62, %f56, %f58, %f54;
	ld.shared.f32 	%f63, [%r10+12];
	ld.shared.f32 	%f64, [%r10+140];
	ld.shared.f32 	%f65, [%r15+384];
	ld.shared.f32 	%f66, [%r15+388];
	fma.rn.f32 	%f67, %f63, %f65, %f59;
	fma.rn.f32 	%f68, %f63, %f66, %f60;
	fma.rn.f32 	%f69, %f64, %f65, %f61;
	fma.rn.f32 	%f70, %f64, %f66, %f62;
	ld.shared.f32 	%f71, [%r10+16];
	ld.shared.f32 	%f72, [%r10+144];
	ld.shared.f32 	%f73, [%r15+512];
	ld.shared.f32 	%f74, [%r15+516];
	fma.rn.f32 	%f75, %f71, %f73, %f67;
	fma.rn.f32 	%f76, %f71, %f74, %f68;
	fma.rn.f32 	%f77, %f72, %f73, %f69;
	fma.rn.f32 	%f78, %f72, %f74, %f70;
	ld.shared.f32 	%f79, [%r10+20];
	ld.shared.f32 	%f80, [%r10+148];
	ld.shared.f32 	%f81, [%r15+640];
	ld.shared.f32 	%f82, [%r15+644];
	fma.rn.f32 	%f83, %f79, %f81, %f75;
	fma.rn.f32 	%f84, %f79, %f82, %f76;
	fma.rn.f32 	%f85, %f80, %f81, %f77;
	fma.rn.f32 	%f86, %f80, %f82, %f78;
	ld.shared.f32 	%f87, [%r10+24];
	ld.shared.f32 	%f88, [%r10+152];
	ld.shared.f32 	%f89, [%r15+768];
	ld.shared.f32 	%f90, [%r15+772];
	fma.rn.f32 	%f91, %f87, %f89, %f83;
	fma.rn.f32 	%f92, %f87, %f90, %f84;
	fma.rn.f32 	%f93, %f88, %f89, %f85;
	fma.rn.f32 	%f94, %f88, %f90, %f86;
	ld.shared.f32 	%f95, [%r10+28];
	ld.shared.f32 	%f96, [%r10+156];
	ld.shared.f32 	%f97, [%r15+896];
	ld.shared.f32 	%f98, [%r15+900];
	fma.rn.f32 	%f99, %f95, %f97, %f91;
	fma.rn.f32 	%f100, %f95, %f98, %f92;
	fma.rn.f32 	%f101, %f96, %f97, %f93;
	fma.rn.f32 	%f102, %f96, %f98, %f94;
	ld.shared.f32 	%f103, [%r10+32];
	ld.shared.f32 	%f104, [%r10+160];
	ld.shared.f32 	%f105, [%r15+1024];
	ld.shared.f32 	%f106, [%r15+1028];
	fma.rn.f32 	%f107, %f103, %f105, %f99;
	fma.rn.f32 	%f108, %f103, %f106, %f100;
	fma.rn.f32 	%f109, %f104, %f105, %f101;
	fma.rn.f32 	%f110, %f104, %f106, %f102;
	ld.shared.f32 	%f111, [%r10+36];
	ld.shared.f32 	%f112, [%r10+164];
	ld.shared.f32 	%f113, [%r15+1152];
	ld.shared.f32 	%f114, [%r15+1156];
	fma.rn.f32 	%f115, %f111, %f113, %f107;
	fma.rn.f32 	%f116, %f111, %f114, %f108;
	fma.rn.f32 	%f117, %f112, %f113, %f109;
	fma.rn.f32 	%f118, %f112, %f114, %f110;
	ld.shared.f32 	%f119, [%r10+40];
	ld.shared.f32 	%f120, [%r10+168];
	ld.shared.f32 	%f121, [%r15+1280];
	ld.shared.f32 	%f122, [%r15+1284];
	fma.rn.f32 	%f123, %f119, %f121, %f115;
	fma.rn.f32 	%f124, %f119, %f122, %f116;
	fma.rn.f32 	%f125, %f120, %f121, %f117;
	fma.rn.f32 	%f126, %f120, %f122, %f118;
	ld.shared.f32 	%f127, [%r10+44];
	ld.shared.f32 	%f128, [%r10+172];
	ld.shared.f32 	%f129, [%r15+1408];
	ld.shared.f32 	%f130, [%r15+1412];
	fma.rn.f32 	%f131, %f127, %f129, %f123;
	fma.rn.f32 	%f132, %f127, %f130, %f124;
	fma.rn.f32 	%f133, %f128, %f129, %f125;
	fma.rn.f32 	%f134, %f128, %f130, %f126;
	ld.shared.f32 	%f135, [%r10+48];
	ld.shared.f32 	%f136, [%r10+176];
	ld.shared.f32 	%f137, [%r15+1536];
	ld.shared.f32 	%f138, [%r15+1540];
	fma.rn.f32 	%f139, %f135, %f137, %f131;
	fma.rn.f32 	%f140, %f135, %f138, %f132;
	fma.rn.f32 	%f141, %f136, %f137, %f133;
	fma.rn.f32 	%f142, %f136, %f138, %f134;
	ld.shared.f32 	%f143, [%r10+52];
	ld.shared.f32 	%f144, [%r10+180];
	ld.shared.f32 	%f145, [%r15+1664];
	ld.shared.f32 	%f146, [%r15+1668];
	fma.rn.f32 	%f147, %f143, %f145, %f139;
	fma.rn.f32 	%f148, %f143, %f146, %f140;
	fma.rn.f32 	%f149, %f144, %f145, %f141;
	fma.rn.f32 	%f150, %f144, %f146, %f142;
	ld.shared.f32 	%f151, [%r10+56];
	ld.shared.f32 	%f152, [%r10+184];
	ld.shared.f32 	%f153, [%r15+1792];
	ld.shared.f32 	%f154, [%r15+1796];
	fma.rn.f32 	%f155, %f151, %f153, %f147;
	fma.rn.f32 	%f156, %f151, %f154, %f148;
	fma.rn.f32 	%f157, %f152, %f153, %f149;
	fma.rn.f32 	%f158, %f152, %f154, %f150;
	ld.shared.f32 	%f159, [%r10+60];
	ld.shared.f32 	%f160, [%r10+188];
	ld.shared.f32 	%f161, [%r15+1920];
	ld.shared.f32 	%f162, [%r15+1924];
	fma.rn.f32 	%f163, %f159, %f161, %f155;
	fma.rn.f32 	%f164, %f159, %f162, %f156;
	fma.rn.f32 	%f165, %f160, %f161, %f157;
	fma.rn.f32 	%f166, %f160, %f162, %f158;
	ld.shared.f32 	%f167, [%r10+64];
	ld.shared.f32 	%f168, [%r10+192];
	ld.shared.f32 	%f169, [%r15+2048];
	ld.shared.f32 	%f170, [%r15+2052];
	fma.rn.f32 	%f171, %f167, %f169, %f163;
	fma.rn.f32 	%f172, %f167, %f170, %f164;
	fma.rn.f32 	%f173, %f168, %f169, %f165;
	fma.rn.f32 	%f174, %f168, %f170, %f166;
	ld.shared.f32 	%f175, [%r10+68];
	ld.shared.f32 	%f176, [%r10+196];
	ld.shared.f32 	%f177, [%r15+2176];
	ld.shared.f32 	%f178, [%r15+2180];
	fma.rn.f32 	%f179, %f175, %f177, %f171;
	fma.rn.f32 	%f180, %f175, %f178, %f172;
	fma.rn.f32 	%f181, %f176, %f177, %f173;
	fma.rn.f32 	%f182, %f176, %f178, %f174;
	ld.shared.f32 	%f183, [%r10+72];
	ld.shared.f32 	%f184, [%r10+200];
	ld.shared.f32 	%f185, [%r15+2304];
	ld.shared.f32 	%f186, [%r15+2308];
	fma.rn.f32 	%f187, %f183, %f185, %f179;
	fma.rn.f32 	%f188, %f183, %f186, %f180;
	fma.rn.f32 	%f189, %f184, %f185, %f181;
	fma.rn.f32 	%f190, %f184, %f186, %f182;
	ld.shared.f32 	%f191, [%r10+76];
	ld.shared.f32 	%f192, [%r10+204];
	ld.shared.f32 	%f193, [%r15+2432];
	ld.shared.f32 	%f194, [%r15+2436];
	fma.rn.f32 	%f195, %f191, %f193, %f187;
	fma.rn.f32 	%f196, %f191, %f194, %f188;
	fma.rn.f32 	%f197, %f192, %f193, %f189;
	fma.rn.f32 	%f198, %f192, %f194, %f190;
	ld.shared.f32 	%f199, [%r10+80];
	ld.shared.f32 	%f200, [%r10+208];
	ld.shared.f32 	%f201, [%r15+2560];
	ld.shared.f32 	%f202, [%r15+2564];
	fma.rn.f32 	%f203, %f199, %f201, %f195;
	fma.rn.f32 	%f204, %f199, %f202, %f196;
	fma.rn.f32 	%f205, %f200, %f201, %f197;
	fma.rn.f32 	%f206, %f200, %f202, %f198;
	ld.shared.f32 	%f207, [%r10+84];
	ld.shared.f32 	%f208, [%r10+212];
	ld.shared.f32 	%f209, [%r15+2688];
	ld.shared.f32 	%f210, [%r15+2692];
	fma.rn.f32 	%f211, %f207, %f209, %f203;
	fma.rn.f32 	%f212, %f207, %f210, %f204;
	fma.rn.f32 	%f213, %f208, %f209, %f205;
	fma.rn.f32 	%f214, %f208, %f210, %f206;
	ld.shared.f32 	%f215, [%r10+88];
	ld.shared.f32 	%f216, [%r10+216];
	ld.shared.f32 	%f217, [%r15+2816];
	ld.shared.f32 	%f218, [%r15+2820];
	fma.rn.f32 	%f219, %f215, %f217, %f211;
	fma.rn.f32 	%f220, %f215, %f218, %f212;
	fma.rn.f32 	%f221, %f216, %f217, %f213;
	fma.rn.f32 	%f222, %f216, %f218, %f214;
	ld.shared.f32 	%f223, [%r10+92];
	ld.shared.f32 	%f224, [%r10+220];
	ld.shared.f32 	%f225, [%r15+2944];
	ld.shared.f32 	%f226, [%r15+2948];
	fma.rn.f32 	%f227, %f223, %f225, %f219;
	fma.rn.f32 	%f228, %f223, %f226, %f220;
	fma.rn.f32 	%f229, %f224, %f225, %f221;
	fma.rn.f32 	%f230, %f224, %f226, %f222;
	ld.shared.f32 	%f231, [%r10+96];
	ld.shared.f32 	%f232, [%r10+224];
	ld.shared.f32 	%f233, [%r15+3072];
	ld.shared.f32 	%f234, [%r15+3076];
	fma.rn.f32 	%f235, %f231, %f233, %f227;
	fma.rn.f32 	%f236, %f231, %f234, %f228;
	fma.rn.f32 	%f237, %f232, %f233, %f229;
	fma.rn.f32 	%f238, %f232, %f234, %f230;
	ld.shared.f32 	%f239, [%r10+100];
	ld.shared.f32 	%f240, [%r10+228];
	ld.shared.f32 	%f241, [%r15+3200];
	ld.shared.f32 	%f242, [%r15+3204];
	fma.rn.f32 	%f243, %f239, %f241, %f235;
	fma.rn.f32 	%f244, %f239, %f242, %f236;
	fma.rn.f32 	%f245, %f240, %f241, %f237;
	fma.rn.f32 	%f246, %f240, %f242, %f238;
	ld.shared.f32 	%f247, [%r10+104];
	ld.shared.f32 	%f248, [%r10+232];
	ld.shared.f32 	%f249, [%r15+3328];
	ld.shared.f32 	%f250, [%r15+3332];
	fma.rn.f32 	%f251, %f247, %f249, %f243;
	fma.rn.f32 	%f252, %f247, %f250, %f244;
	fma.rn.f32 	%f253, %f248, %f249, %f245;
	fma.rn.f32 	%f254, %f248, %f250, %f246;
	ld.shared.f32 	%f255, [%r10+108];
	ld.shared.f32 	%f256, [%r10+236];
	ld.shared.f32 	%f257, [%r15+3456];
	ld.shared.f32 	%f258, [%r15+3460];
	fma.rn.f32 	%f259, %f255, %f257, %f251;
	fma.rn.f32 	%f260, %f255, %f258, %f252;
	fma.rn.f32 	%f261, %f256, %f257, %f253;
	fma.rn.f32 	%f262, %f256, %f258, %f254;
	ld.shared.f32 	%f263, [%r10+112];
	ld.shared.f32 	%f264, [%r10+240];
	ld.shared.f32 	%f265, [%r15+3584];
	ld.shared.f32 	%f266, [%r15+3588];
	fma.rn.f32 	%f267, %f263, %f265, %f259;
	fma.rn.f32 	%f268, %f263, %f266, %f260;
	fma.rn.f32 	%f269, %f264, %f265, %f261;
	fma.rn.f32 	%f270, %f264, %f266, %f262;
	ld.shared.f32 	%f271, [%r10+116];
	ld.shared.f32 	%f272, [%r10+244];
	ld.shared.f32 	%f273, [%r15+3712];
	ld.shared.f32 	%f274, [%r15+3716];
	fma.rn.f32 	%f275, %f271, %f273, %f267;
	fma.rn.f32 	%f276, %f271, %f274, %f268;
	fma.rn.f32 	%f277, %f272, %f273, %f269;
	fma.rn.f32 	%f278, %f272, %f274, %f270;
	ld.shared.f32 	%f279, [%r10+120];
	ld.shared.f32 	%f280, [%r10+248];
	ld.shared.f32 	%f281, [%r15+3840];
	ld.shared.f32 	%f282, [%r15+3844];
	fma.rn.f32 	%f283, %f279, %f281, %f275;
	fma.rn.f32 	%f284, %f279, %f282, %f276;
	fma.rn.f32 	%f285, %f280, %f281, %f277;
	fma.rn.f32 	%f286, %f280, %f282, %f278;
	ld.shared.f32 	%f287, [%r10+124];
	ld.shared.f32 	%f288, [%r10+252];
	ld.shared.f32 	%f289, [%r15+3968];
	ld.shared.f32 	%f290, [%r15+3972];
	fma.rn.f32 	%f303, %f287, %f289, %f283;
	fma.rn.f32 	%f304, %f287, %f290, %f284;
	fma.rn.f32 	%f305, %f288, %f289, %f285;
	fma.rn.f32 	%f306, %f288, %f290, %f286;
	bar.sync 	0;
	add.s32 	%r79, %r79, 1;
	setp.ne.s32 	%p26, %r79, 0;
	add.s32 	%r78, %r78, %r18;
	add.s32 	%r77, %r77, 32;
	add.s32 	%r76, %r76, %r18;
	add.s32 	%r75, %r75, 32;
	add.s32 	%r74, %r74, 32;
	add.s32 	%r73, %r73, 32;
	add.s32 	%r72, %r72, 32;
	add.s32 	%r71, %r71, 32;
	@%p26 bra 	$L__BB2_2;
$L__BB2_19:
	setp.ge.s32 	%p27, %r5, %r48;
	setp.ge.s32 	%p28, %r7, %r49;
	or.pred  	%p29, %p27, %p28;
	@%p29 bra 	$L__BB2_21;
	mad.lo.s32 	%r67, %r49, %r5, %r7;
	mul.wide.u32 	%rd19, %r67, 4;
	add.s64 	%rd20, %rd3, %rd19;
	st.global.f32 	[%rd20], %f303;
$L__BB2_21:
	setp.ge.s32 	%p30, %r5, %r48;
	add.s32 	%r46, %r7, 1;
	setp.ge.s32 	%p31, %r46, %r49;
	or.pred  	%p32, %p30, %p31;
	@%p32 bra 	$L__BB2_23;
	mul.lo.s32 	%r68, %r49, %r5;
	cvt.u64.u32 	%rd21, %r68;
	cvt.u64.u32 	%rd22, %r7;
	add.s64 	%rd23, %rd22, %rd21;
	shl.b64 	%rd24, %rd23, 2;
	add.s64 	%rd25, %rd3, %rd24;
	st.global.f32 	[%rd25+4], %f304;
$L__BB2_23:
	setp.ge.s32 	%p33, %r7, %r49;
	add.s32 	%r47, %r5, 1;
	setp.ge.s32 	%p34, %r47, %r48;
	or.pred  	%p35, %p34, %p33;
	@%p35 bra 	$L__BB2_25;
	mad.lo.s32 	%r69, %r49, %r47, %r7;
	mul.wide.u32 	%rd26, %r69, 4;
	add.s64 	%rd27, %rd3, %rd26;
	st.global.f32 	[%rd27], %f305;
$L__BB2_25:
	setp.ge.s32 	%p36, %r47, %r48;
	setp.ge.s32 	%p37, %r46, %r49;
	or.pred  	%p38, %p36, %p37;
	@%p38 bra 	$L__BB2_27;
	mul.lo.s32 	%r70, %r49, %r47;
	cvt.u64.u32 	%rd28, %r70;
	cvt.u64.u32 	%rd29, %r7;
	add.s64 	%rd30, %rd29, %rd28;
	shl.b64 	%rd31, %rd30, 2;
	add.s64 	%rd32, %rd3, %rd31;
	st.global.f32 	[%rd32+4], %f306;
$L__BB2_27:
	ret;

}
	// .globl	_Z11MatMulTiledPfS_S_iii
.visible .entry _Z11MatMulTiledPfS_S_iii(
	.param .u64 .ptr .align 1 _Z11MatMulTiledPfS_S_iii_param_0,
	.param .u64 .ptr .align 1 _Z11MatMulTiledPfS_S_iii_param_1,
	.param .u64 .ptr .align 1 _Z11MatMulTiledPfS_S_iii_param_2,
	.param .u32 _Z11MatMulTiledPfS_S_iii_param_3,
	.param .u32 _Z11MatMulTiledPfS_S_iii_param_4,
	.param .u32 _Z11MatMulTiledPfS_S_iii_param_5
)
{
	.reg .pred 	%p<12>;
	.reg .b32 	%r<43>;
	.reg .b32 	%f<111>;
	.reg .b64 	%rd<13>;
	// demoted variable
	.shared .align 4 .b8 _ZZ11MatMulTiledPfS_S_iiiE2As[4096];
	// demoted variable
	.shared .align 4 .b8 _ZZ11MatMulTiledPfS_S_iiiE2Bs[4096];
	ld.param.u64 	%rd4, [_Z11MatMulTiledPfS_S_iii_param_0];
	ld.param.u64 	%rd5, [_Z11MatMulTiledPfS_S_iii_param_1];
	ld.param.u64 	%rd6, [_Z11MatMulTiledPfS_S_iii_param_2];
	ld.param.u32 	%r24, [_Z11MatMulTiledPfS_S_iii_param_3];
	ld.param.u32 	%r25, [_Z11MatMulTiledPfS_S_iii_param_4];
	ld.param.u32 	%r26, [_Z11MatMulTiledPfS_S_iii_param_5];
	mov.u32 	%r27, %ctaid.x;
	mov.u32 	%r28, %ctaid.y;
	mov.u32 	%r38, %tid.x;
	mov.u32 	%r40, %tid.y;
	shl.b32 	%r29, %r28, 5;
	add.s32 	%r3, %r29, %r40;
	shl.b32 	%r4, %r27, 5;
	add.s32 	%r5, %r4, %r38;
	setp.lt.s32 	%p1, %r26, 1;
	mov.f32 	%f110, 0f00000000;
	@%p1 bra 	$L__BB3_7;
	add.s32 	%r30, %r26, 31;
	shr.u32 	%r31, %r30, 5;
	shl.b32 	%r32, %r40, 7;
	mov.u32 	%r33, _ZZ11MatMulTiledPfS_S_iiiE2As;
	add.s32 	%r6, %r33, %r32;
	shl.b32 	%r34, %r38, 2;
	add.s32 	%r7, %r6, %r34;
	mov.u32 	%r35, _ZZ11MatMulTiledPfS_S_iiiE2Bs;
	add.s32 	%r9, %r35, %r34;
	add.s32 	%r8, %r9, %r32;
	neg.s32 	%r42, %r31;
	mad.lo.s32 	%r36, %r40, %r25, %r38;
	add.s32 	%r41, %r36, %r4;
	shl.b32 	%r12, %r25, 5;
	mad.lo.s32 	%r39, %r26, %r3, %r38;
	cvta.to.global.u64 	%rd1, %rd4;
	cvta.to.global.u64 	%rd2, %rd5;
	mov.f32 	%f110, 0f00000000;
$L__BB3_2:
	setp.ge.s32 	%p2, %r3, %r24;
	mul.wide.s32 	%rd7, %r39, 4;
	add.s64 	%rd3, %rd1, %rd7;
	setp.ge.s32 	%p3, %r38, %r26;
	mov.f32 	%f108, 0f00000000;
	or.pred  	%p4, %p2, %p3;
	@%p4 bra 	$L__BB3_4;
	ld.global.f32 	%f108, [%rd3];
$L__BB3_4:
	setp.ge.s32 	%p5, %r5, %r25;
	st.shared.f32 	[%r7], %f108;
	setp.ge.s32 	%p6, %r40, %r26;
	mov.f32 	%f109, 0f00000000;
	or.pred  	%p7, %p5, %p6;
	@%p7 bra 	$L__BB3_6;
	mul.wide.s32 	%rd8, %r41, 4;
	add.s64 	%rd9, %rd2, %rd8;
	ld.global.f32 	%f109, [%rd9];
$L__BB3_6:
	st.shared.f32 	[%r8], %f109;
	bar.sync 	0;
	ld.shared.f32 	%f12, [%r6];
	ld.shared.f32 	%f13, [%r9];
	fma.rn.f32 	%f14, %f12, %f13, %f110;
	ld.shared.f32 	%f15, [%r6+4];
	ld.shared.f32 	%f16, [%r9+128];
	fma.rn.f32 	%f17, %f15, %f16, %f14;
	ld.shared.f32 	%f18, [%r6+8];
	ld.shared.f32 	%f19, [%r9+256];
	fma.rn.f32 	%f20, %f18, %f19, %f17;
	ld.shared.f32 	%f21, [%r6+12];
	ld.shared.f32 	%f22, [%r9+384];
	fma.rn.f32 	%f23, %f21, %f22, %f20;
	ld.shared.f32 	%f24, [%r6+16];
	ld.shared.f32 	%f25, [%r9+512];
	fma.rn.f32 	%f26, %f24, %f25, %f23;
	ld.shared.f32 	%f27, [%r6+20];
	ld.shared.f32 	%f28, [%r9+640];
	fma.rn.f32 	%f29, %f27, %f28, %f26;
	ld.shared.f32 	%f30, [%r6+24];
	ld.shared.f32 	%f31, [%r9+768];
	fma.rn.f32 	%f32, %f30, %f31, %f29;
	ld.shared.f32 	%f33, [%r6+28];
	ld.shared.f32 	%f34, [%r9+896];
	fma.rn.f32 	%f35, %f33, %f34, %f32;
	ld.shared.f32 	%f36, [%r6+32];
	ld.shared.f32 	%f37, [%r9+1024];
	fma.rn.f32 	%f38, %f36, %f37, %f35;
	ld.shared.f32 	%f39, [%r6+36];
	ld.shared.f32 	%f40, [%r9+1152];
	fma.rn.f32 	%f41, %f39, %f40, %f38;
	ld.shared.f32 	%f42, [%r6+40];
	ld.shared.f32 	%f43, [%r9+1280];
	fma.rn.f32 	%f44, %f42, %f43, %f41;
	ld.shared.f32 	%f45, [%r6+44];
	ld.shared.f32 	%f46, [%r9+1408];
	fma.rn.f32 	%f47, %f45, %f46, %f44;
	ld.shared.f32 	%f48, [%r6+48];
	ld.shared.f32 	%f49, [%r9+1536];
	fma.rn.f32 	%f50, %f48, %f49, %f47;
	ld.shared.f32 	%f51, [%r6+52];
	ld.shared.f32 	%f52, [%r9+1664];
	fma.rn.f32 	%f53, %f51, %f52, %f50;
	ld.shared.f32 	%f54, [%r6+56];
	ld.shared.f32 	%f55, [%r9+1792];
	fma.rn.f32 	%f56, %f54, %f55, %f53;
	ld.shared.f32 	%f57, [%r6+60];
	ld.shared.f32 	%f58, [%r9+1920];
	fma.rn.f32 	%f59, %f57, %f58, %f56;
	ld.shared.f32 	%f60, [%r6+64];
	ld.shared.f32 	%f61, [%r9+2048];
	fma.rn.f32 	%f62, %f60, %f61, %f59;
	ld.shared.f32 	%f63, [%r6+68];
	ld.shared.f32 	%f64, [%r9+2176];
	fma.rn.f32 	%f65, %f63, %f64, %f62;
	ld.shared.f32 	%f66, [%r6+72];
	ld.shared.f32 	%f67, [%r9+2304];
	fma.rn.f32 	%f68, %f66, %f67, %f65;
	ld.shared.f32 	%f69, [%r6+76];
	ld.shared.f32 	%f70, [%r9+2432];
	fma.rn.f32 	%f71, %f69, %f70, %f68;
	ld.shared.f32 	%f72, [%r6+80];
	ld.shared.f32 	%f73, [%r9+2560];
	fma.rn.f32 	%f74, %f72, %f73, %f71;
	ld.shared.f32 	%f75, [%r6+84];
	ld.shared.f32 	%f76, [%r9+2688];
	fma.rn.f32 	%f77, %f75, %f76, %f74;
	ld.shared.f32 	%f78, [%r6+88];
	ld.shared.f32 	%f79, [%r9+2816];
	fma.rn.f32 	%f80, %f78, %f79, %f77;
	ld.shared.f32 	%f81, [%r6+92];
	ld.shared.f32 	%f82, [%r9+2944];
	fma.rn.f32 	%f83, %f81, %f82, %f80;
	ld.shared.f32 	%f84, [%r6+96];
	ld.shared.f32 	%f85, [%r9+3072];
	fma.rn.f32 	%f86, %f84, %f85, %f83;
	ld.shared.f32 	%f87, [%r6+100];
	ld.shared.f32 	%f88, [%r9+3200];
	fma.rn.f32 	%f89, %f87, %f88, %f86;
	ld.shared.f32 	%f90, [%r6+104];
	ld.shared.f32 	%f91, [%r9+3328];
	fma.rn.f32 	%f92, %f90, %f91, %f89;
	ld.shared.f32 	%f93, [%r6+108];
	ld.shared.f32 	%f94, [%r9+3456];
	fma.rn.f32 	%f95, %f93, %f94, %f92;
	ld.shared.f32 	%f96, [%r6+112];
	ld.shared.f32 	%f97, [%r9+3584];
	fma.rn.f32 	%f98, %f96, %f97, %f95;
	ld.shared.f32 	%f99, [%r6+116];
	ld.shared.f32 	%f100, [%r9+3712];
	fma.rn.f32 	%f101, %f99, %f100, %f98;
	ld.shared.f32 	%f102, [%r6+120];
	ld.shared.f32 	%f103, [%r9+3840];
	fma.rn.f32 	%f104, %f102, %f103, %f101;
	ld.shared.f32 	%f105, [%r6+124];
	ld.shared.f32 	%f106, [%r9+3968];
	fma.rn.f32 	%f110, %f105, %f106, %f104;
	bar.sync 	0;
	add.s32 	%r42, %r42, 1;
	setp.ne.s32 	%p8, %r42, 0;
	add.s32 	%r41, %r41, %r12;
	add.s32 	%r40, %r40, 32;
	add.s32 	%r39, %r39, 32;
	add.s32 	%r38, %r38, 32;
	@%p8 bra 	$L__BB3_2;
$L__BB3_7:
	setp.ge.s32 	%p9, %r3, %r24;
	setp.ge.s32 	%p10, %r5, %r25;
	or.pred  	%p11, %p9, %p10;
	@%p11 bra 	$L__BB3_9;
	mad.lo.s32 	%r37, %r25, %r3, %r5;
	cvta.to.global.u64 	%rd10, %rd6;
	mul.wide.u32 	%rd11, %r37, 4;
	add.s64 	%rd12, %rd10, %rd11;
	st.global.f32 	[%rd12], %f110;
$L__BB3_9:
	ret;

}
	// .globl	_Z10MatmulBestPfS_S_iii
.visible .entry _Z10MatmulBestPfS_S_iii(
	.param .u64 .ptr .align 1 _Z10MatmulBestPfS_S_iii_param_0,
	.param .u64 .ptr .align 1 _Z10MatmulBestPfS_S_iii_param_1,
	.param .u64 .ptr .align 1 _Z10MatmulBestPfS_S_iii_param_2,
	.param .u32 _Z10MatmulBestPfS_S_iii_param_3,
	.param .u32 _Z10MatmulBestPfS_S_iii_param_4,
	.param .u32 _Z10MatmulBestPfS_S_iii_param_5
)
{
	.reg .pred 	%p<94>;
	.reg .b32 	%r<92>;
	.reg .b32 	%f<499>;
	.reg .b64 	%rd<47>;
	// demoted variable
	.shared .align 4 .b8 _ZZ10MatmulBestPfS_S_iiiE2As[4096];
	// demoted variable
	.shared .align 4 .b8 _ZZ10MatmulBestPfS_S_iiiE2Bs[4096];
	ld.param.u64 	%rd10, [_Z10MatmulBestPfS_S_iii_param_0];
	ld.param.u64 	%rd11, [_Z10MatmulBestPfS_S_iii_param_1];
	ld.param.u64 	%rd12, [_Z10MatmulBestPfS_S_iii_param_2];
	ld.param.u32 	%r50, [_Z10MatmulBestPfS_S_iii_param_3];
	ld.param.u32 	%r51, [_Z10MatmulBestPfS_S_iii_param_4];
	ld.param.u32 	%r52, [_Z10MatmulBestPfS_S_iii_param_5];
	cvta.to.global.u64 	%rd1, %rd10;
	cvta.to.global.u64 	%rd2, %rd11;
	cvta.to.global.u64 	%rd3, %rd12;
	mov.u32 	%r53, %ctaid.x;
	mov.u32 	%r54, %ctaid.y;
	mov.u32 	%r1, %tid.x;
	mov.u32 	%r88, %tid.y;
	shl.b32 	%r55, %r54, 6;
	shl.b32 	%r3, %r88, 2;
	add.s32 	%r4, %r55, %r3;
	shl.b32 	%r5, %r53, 6;
	shl.b32 	%r6, %r1, 2;
	add.s32 	%r7, %r5, %r6;
	setp.lt.s32 	%p4, %r52, 1;
	mov.f32 	%f483, 0f00000000;
	mov.f32 	%f484, %f483;
	mov.f32 	%f485, %f483;
	mov.f32 	%f486, %f483;
	mov.f32 	%f487, %f483;
	mov.f32 	%f488, %f483;
	mov.f32 	%f489, %f483;
	mov.f32 	%f490, %f483;
	mov.f32 	%f491, %f483;
	mov.f32 	%f492, %f483;
	mov.f32 	%f493, %f483;
	mov.f32 	%f494, %f483;
	mov.f32 	%f495, %f483;
	mov.f32 	%f496, %f483;
	mov.f32 	%f497, %f483;
	mov.f32 	%f498, %f483;
	@%p4 bra 	$L__BB4_19;
	add.s32 	%r56, %r52, 15;
	shr.u32 	%r57, %r56, 4;
	mov.u32 	%r59, _ZZ10MatmulBestPfS_S_iiiE2As;
	add.s32 	%r60, %r59, %r6;
	shl.b32 	%r61, %r88, 8;
	mov.u32 	%r62, _ZZ10MatmulBestPfS_S_iiiE2Bs;
	add.s32 	%r63, %r62, %r61;
	shl.b32 	%r64, %r6, 2;
	add.s32 	%r8, %r62, %r64;
	mad.lo.s32 	%r65, %r88, -3, %r4;
	shl.b32 	%r67, %r88, 6;
	add.s32 	%r9, %r60, %r67;
	add.s32 	%r68, %r65, 16;
	setp.lt.u32 	%p5, %r88, 48;
	setp.lt.s32 	%p6, %r68, %r50;
	and.pred  	%p1, %p5, %p6;
	add.s32 	%r69, %r65, 32;
	setp.lt.u32 	%p7, %r88, 32;
	setp.lt.s32 	%p8, %r69, %r50;
	and.pred  	%p2, %p7, %p8;
	add.s32 	%r70, %r65, 48;
	setp.lt.u32 	%p9, %r88, 16;
	setp.lt.s32 	%p10, %r70, %r50;
	and.pred  	%p3, %p9, %p10;
	mad.lo.s32 	%r10, %r1, -3, %r7;
	add.s32 	%r11, %r63, %r6;
	add.s32 	%r12, %r10, 48;
	shl.b32 	%r71, %r3, 6;
	add.s32 	%r13, %r59, %r71;
	neg.s32 	%r91, %r57;
	mul.lo.s32 	%r90, %r88, %r51;
	shl.b32 	%r16, %r51, 4;
	add.s32 	%r72, %r1, %r90;
	add.s32 	%r89, %r72, %r5;
	mad.lo.s32 	%r87, %r70, %r52, %r1;
	mad.lo.s32 	%r86, %r69, %r52, %r1;
	mad.lo.s32 	%r85, %r68, %r52, %r1;
	mad.lo.s32 	%r84, %r65, %r52, %r1;
	mov.f32 	%f483, 0f00000000;
	not.pred 	%p17, %p1;
	not.pred 	%p20, %p2;
	not.pred 	%p23, %p3;
	mov.u32 	%r83, %r1;
$L__BB4_2:
	setp.ge.s32 	%p11, %r83, %r52;
	mov.u32 	%r73, %tid.y;
	setp.gt.u32 	%p12, %r73, 63;
	mad.lo.s32 	%r74, %r73, -3, %r4;
	setp.ge.s32 	%p13, %r74, %r50;
	or.pred  	%p14, %p13, %p11;
	mov.f32 	%f475, 0f00000000;
	or.pred  	%p15, %p14, %p12;
	@%p15 bra 	$L__BB4_4;
	mul.wide.u32 	%rd13, %r84, 4;
	add.s64 	%rd14, %rd1, %rd13;
	ld.global.f32 	%f475, [%rd14];
$L__BB4_4:
	setp.ge.s32 	%p16, %r83, %r52;
	st.shared.f32 	[%r9], %f475;
	mov.f32 	%f476, 0f00000000;
	or.pred  	%p18, %p17, %p16;
	@%p18 bra 	$L__BB4_6;
	mul.wide.u32 	%rd15, %r85, 4;
	add.s64 	%rd16, %rd1, %rd15;
	ld.global.f32 	%f476, [%rd16];
$L__BB4_6:
	setp.ge.s32 	%p19, %r83, %r52;
	st.shared.f32 	[%r9+1024], %f476;
	mov.f32 	%f477, 0f00000000;
	or.pred  	%p21, %p20, %p19;
	@%p21 bra 	$L__BB4_8;
	mul.wide.u32 	%rd17, %r86, 4;
	add.s64 	%rd18, %rd1, %rd17;
	ld.global.f32 	%f477, [%rd18];
$L__BB4_8:
	setp.ge.s32 	%p22, %r83, %r52;
	st.shared.f32 	[%r9+2048], %f477;
	mov.f32 	%f478, 0f00000000;
	or.pred  	%p24, %p23, %p22;
	@%p24 bra 	$L__BB4_10;
	mul.wide.u32 	%rd19, %r87, 4;
	add.s64 	%rd20, %rd1, %rd19;
	ld.global.f32 	%f478, [%rd20];
$L__BB4_10:
	setp.ge.s32 	%p25, %r10, %r51;
	setp.gt.u32 	%p26, %r1, 63;
	st.shared.f32 	[%r9+3072], %f478;
	setp.ge.s32 	%p27, %r88, %r52;
	or.pred  	%p28, %p27, %p25;
	mov.f32 	%f479, 0f00000000;
	or.pred  	%p29, %p28, %p26;
	@%p29 bra 	$L__BB4_12;
	mul.wide.s32 	%rd21, %r89, 4;
	add.s64 	%rd22, %rd2, %rd21;
	ld.global.f32 	%f479, [%rd22];
$L__BB4_12:
	setp.ge.s32 	%p30, %r88, %r52;
	add.s32 	%r76, %r10, 16;
	setp.ge.s32 	%p31, %r76, %r51;
	setp.gt.u32 	%p32, %r1, 47;
	st.shared.f32 	[%r11], %f479;
	or.pred  	%p33, %p30, %p31;
	cvt.s64.s32 	%rd23, %r90;
	add.s32 	%r77, %r1, %r5;
	cvt.u64.u32 	%rd24, %r77;
	add.s64 	%rd25, %rd24, %rd23;
	shl.b64 	%rd26, %rd25, 2;
	add.s64 	%rd4, %rd2, %rd26;
	mov.f32 	%f480, 0f00000000;
	or.pred  	%p34, %p33, %p32;
	@%p34 bra 	$L__BB4_14;
	ld.global.f32 	%f480, [%rd4+64];
$L__BB4_14:
	setp.ge.s32 	%p35, %r88, %r52;
	add.s32 	%r78, %r10, 32;
	setp.ge.s32 	%p36, %r78, %r51;
	setp.gt.u32 	%p37, %r1, 31;
	st.shared.f32 	[%r11+64], %f480;
	or.pred  	%p38, %p35, %p36;
	mov.f32 	%f481, 0f00000000;
	or.pred  	%p39, %p38, %p37;
	@%p39 bra 	$L__BB4_16;
	ld.global.f32 	%f481, [%rd4+128];
$L__BB4_16:
	setp.ge.s32 	%p40, %r88, %r52;
	setp.ge.s32 	%p41, %r12, %r51;
	setp.gt.u32 	%p42, %r1, 15;
	st.shared.f32 	[%r11+128], %f481;
	or.pred  	%p43, %p40, %p41;
	mov.f32 	%f482, 0f00000000;
	or.pred  	%p44, %p43, %p42;
	@%p44 bra 	$L__BB4_18;
	ld.global.f32 	%f482, [%rd4+192];
$L__BB4_18:
	st.shared.f32 	[%r11+192], %f482;
	bar.sync 	0;
	ld.shared.f32 	%f75, [%r13];
	ld.shared.f32 	%f76, [%r8];
	fma.rn.f32 	%f77, %f75, %f76, 0f00000000;
	ld.shared.f32 	%f78, [%r13+4];
	ld.shared.f32 	%f79, [%r8+256];
	fma.rn.f32 	%f80, %f78, %f79, %f77;
	ld.shared.f32 	%f81, [%r13+8];
	ld.shared.f32 	%f82, [%r8+512];
	fma.rn.f32 	%f83, %f81, %f82, %f80;
	ld.shared.f32 	%f84, [%r13+12];
	ld.shared.f32 	%f85, [%r8+768];
	fma.rn.f32 	%f86, %f84, %f85, %f83;
	ld.shared.f32 	%f87, [%r13+16];
	ld.shared.f32 	%f88, [%r8+1024];
	fma.rn.f32 	%f89, %f87, %f88, %f86;
	ld.shared.f32 	%f90, [%r13+20];
	ld.shared.f32 	%f91, [%r8+1280];
	fma.rn.f32 	%f92, %f90, %f91, %f89;
	ld.shared.f32 	%f93, [%r13+24];
	ld.shared.f32 	%f94, [%r8+1536];
	fma.rn.f32 	%f95, %f93, %f94, %f92;
	ld.shared.f32 	%f96, [%r13+28];
	ld.shared.f32 	%f97, [%r8+1792];
	fma.rn.f32 	%f98, %f96, %f97, %f95;
	ld.shared.f32 	%f99, [%r13+32];
	ld.shared.f32 	%f100, [%r8+2048];
	fma.rn.f32 	%f101, %f99, %f100, %f98;
	ld.shared.f32 	%f102, [%r13+36];
	ld.shared.f32 	%f103, [%r8+2304];
	fma.rn.f32 	%f104, %f102, %f103, %f101;
	ld.shared.f32 	%f105, [%r13+40];
	ld.shared.f32 	%f106, [%r8+2560];
	fma.rn.f32 	%f107, %f105, %f106, %f104;
	ld.shared.f32 	%f108, [%r13+44];
	ld.shared.f32 	%f109, [%r8+2816];
	fma.rn.f32 	%f110, %f108, %f109, %f107;
	ld.shared.f32 	%f111, [%r13+48];
	ld.shared.f32 	%f112, [%r8+3072];
	fma.rn.f32 	%f113, %f111, %f112, %f110;
	ld.shared.f32 	%f114, [%r13+52];
	ld.shared.f32 	%f115, [%r8+3328];
	fma.rn.f32 	%f116, %f114, %f115, %f113;
	ld.shared.f32 	%f117, [%r13+56];
	ld.shared.f32 	%f118, [%r8+3584];
	fma.rn.f32 	%f119, %f117, %f118, %f116;
	ld.shared.f32 	%f120, [%r13+60];
	ld.shared.f32 	%f121, [%r8+3840];
	fma.rn.f32 	%f122, %f120, %f121, %f119;
	add.f32 	%f498, %f122, %f498;
	ld.shared.f32 	%f123, [%r8+4];
	fma.rn.f32 	%f124, %f75, %f123, 0f00000000;
	ld.shared.f32 	%f125, [%r8+260];
	fma.rn.f32 	%f126, %f78, %f125, %f124;
	ld.shared.f32 	%f127, [%r8+516];
	fma.rn.f32 	%f128, %f81, %f127, %f126;
	ld.shared.f32 	%f129, [%r8+772];
	fma.rn.f32 	%f130, %f84, %f129, %f128;
	ld.shared.f32 	%f131, [%r8+1028];
	fma.rn.f32 	%f132, %f87, %f131, %f130;
	ld.shared.f32 	%f133, [%r8+1284];
	fma.rn.f32 	%f134, %f90, %f133, %f132;
	ld.shared.f32 	%f135, [%r8+1540];
	fma.rn.f32 	%f136, %f93, %f135, %f134;
	ld.shared.f32 	%f137, [%r8+1796];
	fma.rn.f32 	%f138, %f96, %f137, %f136;
	ld.shared.f32 	%f139, [%r8+2052];
	fma.rn.f32 	%f140, %f99, %f139, %f138;
	ld.shared.f32 	%f141, [%r8+2308];
	fma.rn.f32 	%f142, %f102, %f141, %f140;
	ld.shared.f32 	%f143, [%r8+2564];
	fma.rn.f32 	%f144, %f105, %f143, %f142;
	ld.shared.f32 	%f145, [%r8+2820];
	fma.rn.f32 	%f146, %f108, %f145, %f144;
	ld.shared.f32 	%f147, [%r8+3076];
	fma.rn.f32 	%f148, %f111, %f147, %f146;
	ld.shared.f32 	%f149, [%r8+3332];
	fma.rn.f32 	%f150, %f114, %f149, %f148;
	ld.shared.f32 	%f151, [%r8+3588];
	fma.rn.f32 	%f152, %f117, %f151, %f150;
	ld.shared.f32 	%f153, [%r8+3844];
	fma.rn.f32 	%f154, %f120, %f153, %f152;
	add.f32 	%f497, %f154, %f497;
	ld.shared.f32 	%f155, [%r8+8];
	fma.rn.f32 	%f156, %f75, %f155, 0f00000000;
	ld.shared.f32 	%f157, [%r8+264];
	fma.rn.f32 	%f158, %f78, %f157, %f156;
	ld.shared.f32 	%f159, [%r8+520];
	fma.rn.f32 	%f160, %f81, %f159, %f158;
	ld.shared.f32 	%f161, [%r8+776];
	fma.rn.f32 	%f162, %f84, %f161, %f160;
	ld.shared.f32 	%f163, [%r8+1032];
	fma.rn.f32 	%f164, %f87, %f163, %f162;
	ld.shared.f32 	%f165, [%r8+1288];
	fma.rn.f32 	%f166, %f90, %f165, %f164;
	ld.shared.f32 	%f167, [%r8+1544];
	fma.rn.f32 	%f168, %f93, %f167, %f166;
	ld.shared.f32 	%f169, [%r8+1800];
	fma.rn.f32 	%f170, %f96, %f169, %f168;
	ld.shared.f32 	%f171, [%r8+2056];
	fma.rn.f32 	%f172, %f99, %f171, %f170;
	ld.shared.f32 	%f173, [%r8+2312];
	fma.rn.f32 	%f174, %f102, %f173, %f172;
	ld.shared.f32 	%f175, [%r8+2568];
	fma.rn.f32 	%f176, %f105, %f175, %f174;
	ld.shared.f32 	%f177, [%r8+2824];
	fma.rn.f32 	%f178, %f108, %f177, %f176;
	ld.shared.f32 	%f179, [%r8+3080];
	fma.rn.f32 	%f180, %f111, %f179, %f178;
	ld.shared.f32 	%f181, [%r8+3336];
	fma.rn.f32 	%f182, %f114, %f181, %f180;
	ld.shared.f32 	%f183, [%r8+3592];
	fma.rn.f32 	%f184, %f117, %f183, %f182;
	ld.shared.f32 	%f185, [%r8+3848];
	fma.rn.f32 	%f186, %f120, %f185, %f184;
	add.f32 	%f496, %f186, %f496;
	ld.shared.f32 	%f187, [%r8+12];
	fma.rn.f32 	%f188, %f75, %f187, 0f00000000;
	ld.shared.f32 	%f189, [%r8+268];
	fma.rn.f32 	%f190, %f78, %f189, %f188;
	ld.shared.f32 	%f191, [%r8+524];
	fma.rn.f32 	%f192, %f81, %f191, %f190;
	ld.shared.f32 	%f193, [%r8+780];
	fma.rn.f32 	%f194, %f84, %f193, %f192;
	ld.shared.f32 	%f195, [%r8+1036];
	fma.rn.f32 	%f196, %f87, %f195, %f194;
	ld.shared.f32 	%f197, [%r8+1292];
	fma.rn.f32 	%f198, %f90, %f197, %f196;
	ld.shared.f32 	%f199, [%r8+1548];
	fma.rn.f32 	%f200, %f93, %f199, %f198;
	ld.shared.f32 	%f201, [%r8+1804];
	fma.rn.f32 	%f202, %f96, %f201, %f200;
	ld.shared.f32 	%f203, [%r8+2060];
	fma.rn.f32 	%f204, %f99, %f203, %f202;
	ld.shared.f32 	%f205, [%r8+2316];
	fma.rn.f32 	%f206, %f102, %f205, %f204;
	ld.shared.f32 	%f207, [%r8+2572];
	fma.rn.f32 	%f208, %f105, %f207, %f206;
	ld.shared.f32 	%f209, [%r8+2828];
	fma.rn.f32 	%f210, %f108, %f209, %f208;
	ld.shared.f32 	%f211, [%r8+3084];
	fma.rn.f32 	%f212, %f111, %f211, %f210;
	ld.shared.f32 	%f213, [%r8+3340];
	fma.rn.f32 	%f214, %f114, %f213, %f212;
	ld.shared.f32 	%f215, [%r8+3596];
	fma.rn.f32 	%f216, %f117, %f215, %f214;
	ld.shared.f32 	%f217, [%r8+3852];
	fma.rn.f32 	%f218, %f120, %f217, %f216;
	add.f32 	%f495, %f218, %f495;
	ld.shared.f32 	%f219, [%r13+64];
	fma.rn.f32 	%f220, %f219, %f76, 0f00000000;
	ld.shared.f32 	%f221, [%r13+68];
	fma.rn.f32 	%f222, %f221, %f79, %f220;
	ld.shared.f32 	%f223, [%r13+72];
	fma.rn.f32 	%f224, %f223, %f82, %f222;
	ld.shared.f32 	%f225, [%r13+76];
	fma.rn.f32 	%f226, %f225, %f85, %f224;
	ld.shared.f32 	%f227, [%r13+80];
	fma.rn.f32 	%f228, %f227, %f88, %f226;
	ld.shared.f32 	%f229, [%r13+84];
	fma.rn.f32 	%f230, %f229, %f91, %f228;
	ld.shared.f32 	%f231, [%r13+88];
	fma.rn.f32 	%f232, %f231, %f94, %f230;
	ld.shared.f32 	%f233, [%r13+92];
	fma.rn.f32 	%f234, %f233, %f97, %f232;
	ld.shared.f32 	%f235, [%r13+96];
	fma.rn.f32 	%f236, %f235, %f100, %f234;
	ld.shared.f32 	%f237, [%r13+100];
	fma.rn.f32 	%f238, %f237, %f103, %f236;
	ld.shared.f32 	%f239, [%r13+104];
	fma.rn.f32 	%f240, %f239, %f106, %f238;
	ld.shared.f32 	%f241, [%r13+108];
	fma.rn.f32 	%f242, %f241, %f109, %f240;
	ld.shared.f32 	%f243, [%r13+112];
	fma.rn.f32 	%f244, %f243, %f112, %f242;
	ld.shared.f32 	%f245, [%r13+116];
	fma.rn.f32 	%f246, %f245, %f115, %f244;
	ld.shared.f32 	%f247, [%r13+120];
	fma.rn.f32 	%f248, %f247, %f118, %f246;
	ld.shared.f32 	%f249, [%r13+124];
	fma.rn.f32 	%f250, %f249, %f121, %f248;
	add.f32 	%f494, %f250, %f494;
	fma.rn.f32 	%f251, %f219, %f123, 0f00000000;
	fma.rn.f32 	%f252, %f221, %f125, %f251;
	fma.rn.f32 	%f253, %f223, %f127, %f252;
	fma.rn.f32 	%f254, %f225, %f129, %f253;
	fma.rn.f32 	%f255, %f227, %f131, %f254;
	fma.rn.f32 	%f256, %f229, %f133, %f255;
	fma.rn.f32 	%f257, %f231, %f135, %f256;
	fma.rn.f32 	%f258, %f233, %f137, %f257;
	fma.rn.f32 	%f259, %f235, %f139, %f258;
	fma.rn.f32 	%f260, %f237, %f141, %f259;
	fma.rn.f32 	%f261, %f239, %f143, %f260;
	fma.rn.f32 	%f262, %f241, %f145, %f261;
	fma.rn.f32 	%f263, %f243, %f147, %f262;
	fma.rn.f32 	%f264, %f245, %f149, %f263;
	fma.rn.f32 	%f265, %f247, %f151, %f264;
	fma.rn.f32 	%f266, %f249, %f153, %f265;
	add.f32 	%f493, %f266, %f493;
	fma.rn.f32 	%f267, %f219, %f155, 0f00000000;
	fma.rn.f32 	%f268, %f221, %f157, %f267;
	fma.rn.f32 	%f269, %f223, %f159, %f268;
	fma.rn.f32 	%f270, %f225, %f161, %f269;
	fma.rn.f32 	%f271, %f227, %f163, %f270;
	fma.rn.f32 	%f272, %f229, %f165, %f271;
	fma.rn.f32 	%f273, %f231, %f167, %f272;
	fma.rn.f32 	%f274, %f233, %f169, %f273;
	fma.rn.f32 	%f275, %f235, %f171, %f274;
	fma.rn.f32 	%f276, %f237, %f173, %f275;
	fma.rn.f32 	%f277, %f239, %f175, %f276;
	fma.rn.f32 	%f278, %f241, %f177, %f277;
	fma.rn.f32 	%f279, %f243, %f179, %f278;
	fma.rn.f32 	%f280, %f245, %f181, %f279;
	fma.rn.f32 	%f281, %f247, %f183, %f280;
	fma.rn.f32 	%f282, %f249, %f185, %f281;
	add.f32 	%f492, %f282, %f492;
	fma.rn.f32 	%f283, %f219, %f187, 0f00000000;
	fma.rn.f32 	%f284, %f221, %f189, %f283;
	fma.rn.f32 	%f285, %f223, %f191, %f284;
	fma.rn.f32 	%f286, %f225, %f193, %f285;
	fma.rn.f32 	%f287, %f227, %f195, %f286;
	fma.rn.f32 	%f288, %f229, %f197, %f287;
	fma.rn.f32 	%f289, %f231, %f199, %f288;
	fma.rn.f32 	%f290, %f233, %f201, %f289;
	fma.rn.f32 	%f291, %f235, %f203, %f290;
	fma.rn.f32 	%f292, %f237, %f205, %f291;
	fma.rn.f32 	%f293, %f239, %f207, %f292;
	fma.rn.f32 	%f294, %f241, %f209, %f293;
	fma.rn.f32 	%f295, %f243, %f211, %f294;
	fma.rn.f32 	%f296, %f245, %f213, %f295;
	fma.rn.f32 	%f297, %f247, %f215, %f296;
	fma.rn.f32 	%f298, %f249, %f217, %f297;
	add.f32 	%f491, %f298, %f491;
	ld.shared.f32 	%f299, [%r13+128];
	fma.rn.f32 	%f300, %f299, %f76, 0f00000000;
	ld.shared.f32 	%f301, [%r13+132];
	fma.rn.f32 	%f302, %f301, %f79, %f300;
	ld.shared.f32 	%f303, [%r13+136];
	fma.rn.f32 	%f304, %f303, %f82, %f302;
	ld.shared.f32 	%f305, [%r13+140];
	fma.rn.f32 	%f306, %f305, %f85, %f304;
	ld.shared.f32 	%f307, [%r13+144];
	fma.rn.f32 	%f308, %f307, %f88, %f306;
	ld.shared.f32 	%f309, [%r13+148];
	fma.rn.f32 	%f310, %f309, %f91, %f308;
	ld.shared.f32 	%f311, [%r13+152];
	fma.rn.f32 	%f312, %f311, %f94, %f310;
	ld.shared.f32 	%f313, [%r13+156];
	fma.rn.f32 	%f314, %f313, %f97, %f312;
	ld.shared.f32 	%f315, [%r13+160];
	fma.rn.f32 	%f316, %f315, %f100, %f314;
	ld.shared.f32 	%f317, [%r13+164];
	fma.rn.f32 	%f318, %f317, %f103, %f316;
	ld.shared.f32 	%f319, [%r13+168];
	fma.rn.f32 	%f320, %f319, %f106, %f318;
	ld.shared.f32 	%f321, [%r13+172];
	fma.rn.f32 	%f322, %f321, %f109, %f320;
	ld.shared.f32 	%f323, [%r13+176];
	fma.rn.f32 	%f324, %f323, %f112, %f322;
	ld.shared.f32 	%f325, [%r13+180];
	fma.rn.f32 	%f326, %f325, %f115, %f324;
	ld.shared.f32 	%f327, [%r13+184];
	fma.rn.f32 	%f328, %f327, %f118, %f326;
	ld.shared.f32 	%f329, [%r13+188];
	fma.rn.f32 	%f330, %f329, %f121, %f328;
	add.f32 	%f490, %f330, %f490;
	fma.rn.f32 	%f331, %f299, %f123, 0f00000000;
	fma.rn.f32 	%f332, %f301, %f125, %f331;
	fma.rn.f32 	%f333, %f303, %f127, %f332;
	fma.rn.f32 	%f334, %f305, %f129, %f333;
	fma.rn.f32 	%f335, %f307, %f131, %f334;
	fma.rn.f32 	%f336, %f309, %f133, %f335;
	fma.rn.f32 	%f337, %f311, %f135, %f336;
	fma.rn.f32 	%f338, %f313, %f137, %f337;
	fma.rn.f32 	%f339, %f315, %f139, %f338;
	fma.rn.f32 	%f340, %f317, %f141, %f339;
	fma.rn.f32 	%f341, %f319, %f143, %f340;
	fma.rn.f32 	%f342, %f321, %f145, %f341;
	fma.rn.f32 	%f343, %f323, %f147, %f342;
	fma.rn.f32 	%f344, %f325, %f149, %f343;
	fma.rn.f32 	%f345, %f327, %f151, %f344;
	fma.rn.f32 	%f346, %f329, %f153, %f345;
	add.f32 	%f489, %f346, %f489;
	fma.rn.f32 	%f347, %f299, %f155, 0f00000000;
	fma.rn.f32 	%f348, %f301, %f157, %f347;
	fma.rn.f32 	%f349, %f303, %f159, %f348;
	fma.rn.f32 	%f350, %f305, %f161, %f349;
	fma.rn.f32 	%f351, %f307, %f163, %f350;
	fma.rn.f32 	%f352, %f309, %f165, %f351;
	fma.rn.f32 	%f353, %f311, %f167, %f352;
	fma.rn.f32 	%f354, %f313, %f169, %f353;
	fma.rn.f32 	%f355, %f315, %f171, %f354;
	fma.rn.f32 	%f356, %f317, %f173, %f355;
	fma.rn.f32 	%f357, %f319, %f175, %f356;
	fma.rn.f32 	%f358, %f321, %f177, %f357;
	fma.rn.f32 	%f359, %f323, %f179, %f358;
	fma.rn.f32 	%f360, %f325, %f181, %f359;
	fma.rn.f32 	%f361, %f327, %f183, %f360;
	fma.rn.f32 	%f362, %f329, %f185, %f361;
	add.f32 	%f488, %f362, %f488;
	fma.rn.f32 	%f363, %f299, %f187, 0f00000000;
	fma.rn.f32 	%f364, %f301, %f189, %f363;
	fma.rn.f32 	%f365, %f303, %f191, %f364;
	fma.rn.f32 	%f366, %f305, %f193, %f365;
	fma.rn.f32 	%f367, %f307, %f195, %f366;
	fma.rn.f32 	%f368, %f309, %f197, %f367;
	fma.rn.f32 	%f369, %f311, %f199, %f368;
	fma.rn.f32 	%f370, %f313, %f201, %f369;
	fma.rn.f32 	%f371, %f315, %f203, %f370;
	fma.rn.f32 	%f372, %f317, %f205, %f371;
	fma.rn.f32 	%f373, %f319, %f207, %f372;
	fma.rn.f32 	%f374, %f321, %f209, %f373;
	fma.rn.f32 	%f375, %f323, %f211, %f374;
	fma.rn.f32 	%f376, %f325, %f213, %f375;
	fma.rn.f32 	%f377, %f327, %f215, %f376;
	fma.rn.f32 	%f378, %f329, %f217, %f377;
	add.f32 	%f487, %f378, %f487;
	ld.shared.f32 	%f379, [%r13+192];
	fma.rn.f32 	%f380, %f379, %f76, 0f00000000;
	ld.shared.f32 	%f381, [%r13+196];
	fma.rn.f32 	%f382, %f381, %f79, %f380;
	ld.shared.f32 	%f383, [%r13+200];
	fma.rn.f32 	%f384, %f383, %f82, %f382;
	ld.shared.f32 	%f385, [%r13+204];
	fma.rn.f32 	%f386, %f385, %f85, %f384;
	ld.shared.f32 	%f387, [%r13+208];
	fma.rn.f32 	%f388, %f387, %f88, %f386;
	ld.shared.f32 	%f389, [%r13+212];
	fma.rn.f32 	%f390, %f389, %f91, %f388;
	ld.shared.f32 	%f391, [%r13+216];
	fma.rn.f32 	%f392, %f391, %f94, %f390;
	ld.shared.f32 	%f393, [%r13+220];
	fma.rn.f32 	%f394, %f393, %f97, %f392;
	ld.shared.f32 	%f395, [%r13+224];
	fma.rn.f32 	%f396, %f395, %f100, %f394;
	ld.shared.f32 	%f397, [%r13+228];
	fma.rn.f32 	%f398, %f397, %f103, %f396;
	ld.shared.f32 	%f399, [%r13+232];
	fma.rn.f32 	%f400, %f399, %f106, %f398;
	ld.shared.f32 	%f401, [%r13+236];
	fma.rn.f32 	%f402, %f401, %f109, %f400;
	ld.shared.f32 	%f403, [%r13+240];
	fma.rn.f32 	%f404, %f403, %f112, %f402;
	ld.shared.f32 	%f405, [%r13+244];
	fma.rn.f32 	%f406, %f405, %f115, %f404;
	ld.shared.f32 	%f407, [%r13+248];
	fma.rn.f32 	%f408, %f407, %f118, %f406;
	ld.shared.f32 	%f409, [%r13+252];
	fma.rn.f32 	%f410, %f409, %f121, %f408;
	add.f32 	%f486, %f410, %f486;
	fma.rn.f32 	%f411, %f379, %f123, 0f00000000;
	fma.rn.f32 	%f412, %f381, %f125, %f411;
	fma.rn.f32 	%f413, %f383, %f127, %f412;
	fma.rn.f32 	%f414, %f385, %f129, %f413;
	fma.rn.f32 	%f415, %f387, %f131, %f414;
	fma.rn.f32 	%f416, %f389, %f133, %f415;
	fma.rn.f32 	%f417, %f391, %f135, %f416;
	fma.rn.f32 	%f418, %f393, %f137, %f417;
	fma.rn.f32 	%f419, %f395, %f139, %f418;
	fma.rn.f32 	%f420, %f397, %f141, %f419;
	fma.rn.f32 	%f421, %f399, %f143, %f420;
	fma.rn.f32 	%f422, %f401, %f145, %f421;
	fma.rn.f32 	%f423, %f403, %f147, %f422;
	fma.rn.f32 	%f424, %f405, %f149, %f423;
	fma.rn.f32 	%f425, %f407, %f151, %f424;
	fma.rn.f32 	%f426, %f409, %f153, %f425;
	add.f32 	%f485, %f426, %f485;
	fma.rn.f32 	%f427, %f379, %f155, 0f00000000;
	fma.rn.f32 	%f428, %f381, %f157, %f427;
	fma.rn.f32 	%f429, %f383, %f159, %f428;
	fma.rn.f32 	%f430, %f385, %f161, %f429;
	fma.rn.f32 	%f431, %f387, %f163, %f430;
	fma.rn.f32 	%f432, %f389, %f165, %f431;
	fma.rn.f32 	%f433, %f391, %f167, %f432;
	fma.rn.f32 	%f434, %f393, %f169, %f433;
	fma.rn.f32 	%f435, %f395, %f171, %f434;
	fma.rn.f32 	%f436, %f397, %f173, %f435;
	fma.rn.f32 	%f437, %f399, %f175, %f436;
	fma.rn.f32 	%f438, %f401, %f177, %f437;
	fma.rn.f32 	%f439, %f403, %f179, %f438;
	fma.rn.f32 	%f440, %f405, %f181, %f439;
	fma.rn.f32 	%f441, %f407, %f183, %f440;
	fma.rn.f32 	%f442, %f409, %f185, %f441;
	add.f32 	%f484, %f442, %f484;
	fma.rn.f32 	%f443, %f379, %f187, 0f00000000;
	fma.rn.f32 	%f444, %f381, %f189, %f443;
	fma.rn.f32 	%f445, %f383, %f191, %f444;
	fma.rn.f32 	%f446, %f385, %f193, %f445;
	fma.rn.f32 	%f447, %f387, %f195, %f446;
	fma.rn.f32 	%f448, %f389, %f197, %f447;
	fma.rn.f32 	%f449, %f391, %f199, %f448;
	fma.rn.f32 	%f450, %f393, %f201, %f449;
	fma.rn.f32 	%f451, %f395, %f203, %f450;
	fma.rn.f32 	%f452, %f397, %f205, %f451;
	fma.rn.f32 	%f453, %f399, %f207, %f452;
	fma.rn.f32 	%f454, %f401, %f209, %f453;
	fma.rn.f32 	%f455, %f403, %f211, %f454;
	fma.rn.f32 	%f456, %f405, %f213, %f455;
	fma.rn.f32 	%f457, %f407, %f215, %f456;
	fma.rn.f32 	%f458, %f409, %f217, %f457;
	add.f32 	%f483, %f458, %f483;
	bar.sync 	0;
	add.s32 	%r91, %r91, 1;
	setp.ne.s32 	%p45, %r91, 0;
	add.s32 	%r90, %r90, %r16;
	add.s32 	%r89, %r89, %r16;
	add.s32 	%r88, %r88, 16;
	add.s32 	%r87, %r87, 16;
	add.s32 	%r86, %r86, 16;
	add.s32 	%r85, %r85, 16;
	add.s32 	%r84, %r84, 16;
	add.s32 	%r83, %r83, 16;
	@%p45 bra 	$L__BB4_2;
$L__BB4_19:
	setp.ge.s32 	%p46, %r4, %r50;
	mul.lo.s32 	%r40, %r4, %r51;
	setp.ge.s32 	%p47, %r7, %r51;
	or.pred  	%p48, %p46, %p47;
	@%p48 bra 	$L__BB4_21;
	add.s32 	%r79, %r7, %r40;
	mul.wide.s32 	%rd27, %r79, 4;
	add.s64 	%rd28, %rd3, %rd27;
	st.global.f32 	[%rd28], %f498;
$L__BB4_21:
	setp.ge.s32 	%p49, %r4, %r50;
	add.s32 	%r41, %r7, 1;
	setp.ge.s32 	%p50, %r41, %r51;
	cvt.s64.s32 	%rd29, %r40;
	cvt.u64.u32 	%rd5, %r7;
	add.s64 	%rd30, %rd5, %rd29;
	shl.b64 	%rd31, %rd30, 2;
	add.s64 	%rd6, %rd3, %rd31;
	or.pred  	%p51, %p49, %p50;
	@%p51 bra 	$L__BB4_23;
	st.global.f32 	[%rd6+4], %f497;
$L__BB4_23:
	setp.ge.s32 	%p52, %r4, %r50;
	add.s32 	%r42, %r7, 2;
	setp.ge.s32 	%p53, %r42, %r51;
	or.pred  	%p54, %p52, %p53;
	@%p54 bra 	$L__BB4_25;
	st.global.f32 	[%rd6+8], %f496;
$L__BB4_25:
	setp.ge.s32 	%p55, %r4, %r50;
	add.s32 	%r43, %r7, 3;
	setp.ge.s32 	%p56, %r43, %r51;
	or.pred  	%p57, %p55, %p56;
	@%p57 bra 	$L__BB4_27;
	st.global.f32 	[%rd6+12], %f495;
$L__BB4_27:
	setp.ge.s32 	%p58, %r7, %r51;
	add.s32 	%r44, %r4, 1;
	setp.ge.s32 	%p59, %r44, %r50;
	add.s32 	%r45, %r40, %r51;
	or.pred  	%p60, %p59, %p58;
	@%p60 bra 	$L__BB4_29;
	add.s32 	%r80, %r7, %r45;
	mul.wide.s32 	%rd32, %r80, 4;
	add.s64 	%rd33, %rd3, %rd32;
	st.global.f32 	[%rd33], %f494;
$L__BB4_29:
	setp.ge.s32 	%p61, %r44, %r50;
	setp.ge.s32 	%p62, %r41, %r51;
	cvt.s64.s32 	%rd34, %r45;
	add.s64 	%rd35, %rd5, %rd34;
	shl.b64 	%rd36, %rd35, 2;
	add.s64 	%rd7, %rd3, %rd36;
	or.pred  	%p63, %p61, %p62;
	@%p63 bra 	$L__BB4_31;
	st.global.f32 	[%rd7+4], %f493;
$L__BB4_31:
	setp.ge.s32 	%p64, %r44, %r50;
	setp.ge.s32 	%p65, %r42, %r51;
	or.pred  	%p66, %p64, %p65;
	@%p66 bra 	$L__BB4_33;
	st.global.f32 	[%rd7+8], %f492;
$L__BB4_33:
	setp.ge.s32 	%p67, %r44, %r50;
	setp.ge.s32 	%p68, %r43, %r51;
	or.pred  	%p69, %p67, %p68;
	@%p69 bra 	$L__BB4_35;
	st.global.f32 	[%rd7+12], %f491;
$L__BB4_35:
	setp.ge.s32 	%p70, %r7, %r51;
	add.s32 	%r46, %r4, 2;
	setp.ge.s32 	%p71, %r46, %r50;
	add.s32 	%r47, %r45, %r51;
	or.pred  	%p72, %p71, %p70;
	@%p72 bra 	$L__BB4_37;
	add.s32 	%r81, %r7, %r47;
	mul.wide.s32 	%rd37, %r81, 4;
	add.s64 	%rd38, %rd3, %rd37;
	st.global.f32 	[%rd38], %f490;
$L__BB4_37:
	setp.ge.s32 	%p73, %r46, %r50;
	setp.ge.s32 	%p74, %r41, %r51;
	cvt.s64.s32 	%rd39, %r47;
	add.s64 	%rd40, %rd5, %rd39;
	shl.b64 	%rd41, %rd40, 2;
	add.s64 	%rd8, %rd3, %rd41;
	or.pred  	%p75, %p73, %p74;
	@%p75 bra 	$L__BB4_39;
	st.global.f32 	[%rd8+4], %f489;
$L__BB4_39:
	setp.ge.s32 	%p76, %r46, %r50;
	setp.ge.s32 	%p77, %r42, %r51;
	or.pred  	%p78, %p76, %p77;
	@%p78 bra 	$L__BB4_41;
	st.global.f32 	[%rd8+8], %f488;
$L__BB4_41:
	setp.ge.s32 	%p79, %r46, %r50;
	setp.ge.s32 	%p80, %r43, %r51;
	or.pred  	%p81, %p79, %p80;
	@%p81 bra 	$L__BB4_43;
	st.global.f32 	[%rd8+12], %f487;
$L__BB4_43:
	setp.ge.s32 	%p82, %r7, %r51;
	add.s32 	%r48, %r4, 3;
	setp.ge.s32 	%p83, %r48, %r50;
	add.s32 	%r49, %r47, %r51;
	or.pred  	%p84, %p83, %p82;
	@%p84 bra 	$L__BB4_45;
	add.s32 	%r82, %r7, %r49;
	mul.wide.s32 	%rd42, %r82, 4;
	add.s64 	%rd43, %rd3, %rd42;
	st.global.f32 	[%rd43], %f486;
$L__BB4_45:
	setp.ge.s32 	%p85, %r48, %r50;
	setp.ge.s32 	%p86, %r41, %r51;
	cvt.s64.s32 	%rd44, %r49;
	add.s64 	%rd45, %rd5, %rd44;
	shl.b64 	%rd46, %rd45, 2;
	add.s64 	%rd9, %rd3, %rd46;
	or.pred  	%p87, %p85, %p86;
	@%p87 bra 	$L__BB4_47;
	st.global.f32 	[%rd9+4], %f485;
$L__BB4_47:
	setp.ge.s32 	%p88, %r48, %r50;
	setp.ge.s32 	%p89, %r42, %r51;
	or.pred  	%p90, %p88, %p89;
	@%p90 bra 	$L__BB4_49;
	st.global.f32 	[%rd9+8], %f484;
$L__BB4_49:
	setp.ge.s32 	%p91, %r48, %r50;
	setp.ge.s32 	%p92, %r43, %r51;
	or.pred  	%p93, %p91, %p92;
	@%p93 bra 	$L__BB4_51;
	st.global.f32 	[%rd9+12], %f483;
$L__BB4_51:
	ret;

}


// ===== COMPILED SASS (sm_100) =====

	.target	sm_100

	.elftype	@"ET_EXEC"


//--------------------- .note.nv.tkinfo           --------------------------
	.section	.note.nv.tkinfo,"",@"SHT_NOTE"
	.sectionflags	@"SHF_NOTE_NV_TKINFO"
	.tkinfo
        /*0018*/ 	.word	0x00000002
        /*0030*/ 	.string	""
        /*0030*/ 	.string	"ptxas"
        /*0030*/ 	.string	"Cuda compilation tools, release 13.0, V13.0.88"
        /*0030*/ 	.string	"Build cuda_13.0.r13.0/compiler.36424714_0"
        /*0030*/ 	.string	"-arch sm_100 -m 64 "



//--------------------- .note.nv.cuinfo           --------------------------
	.section	.note.nv.cuinfo,"",@"SHT_NOTE"
	.sectionflags	@"SHF_NOTE_NV_CUINFO"
        /*0018*/ 	.short	0x0002
        /*001a*/ 	.short	0x0064
        /*001c*/ 	.short	0x0082
	.zero		2


//--------------------- .nv.info                  --------------------------
	.section	.nv.info,"",@"SHT_CUDA_INFO"
	.align	4


	//----- nvinfo : EIATTR_REGCOUNT
	.align		4
        /*0000*/ 	.byte	0x04, 0x2f
        /*0002*/ 	.short	(.L_1 - .L_0)
	.align		4
.L_0:
        /*0004*/ 	.word	index@(_Z13matmul1_naivePfS_S_iii)
        /*0008*/ 	.word	0x00000020


	//----- nvinfo : EIATTR_FRAME_SIZE
	.align		4
.L_1:
        /*000c*/ 	.byte	0x04, 0x11
        /*000e*/ 	.short	(.L_3 - .L_2)
	.align		4
.L_2:
        /*0010*/ 	.word	index@(_Z13matmul1_naivePfS_S_iii)
        /*0014*/ 	.word	0x00000000


	//----- nvinfo : EIATTR_REGCOUNT
	.align		4
.L_3:
        /*0018*/ 	.byte	0x04, 0x2f
        /*001a*/ 	.short	(.L_5 - .L_4)
	.align		4
.L_4:
        /*001c*/ 	.word	index@(_Z17matmul2_coalescedPfS_S_iii)
        /*0020*/ 	.word	0x00000020


	//----- nvinfo : EIATTR_FRAME_SIZE
	.align		4
.L_5:
        /*0024*/ 	.byte	0x04, 0x11
        /*0026*/ 	.short	(.L_7 - .L_6)
	.align		4
.L_6:
        /*0028*/ 	.word	index@(_Z17matmul2_coalescedPfS_S_iii)
        /*002c*/ 	.word	0x00000000


	//----- nvinfo : EIATTR_REGCOUNT
	.align		4
.L_7:
        /*0030*/ 	.byte	0x04, 0x2f
        /*0032*/ 	.short	(.L_9 - .L_8)
	.align		4
.L_8:
        /*0034*/ 	.word	index@(_Z19coarsened_matmul2x2PfS_S_iii)
        /*0038*/ 	.word	0x00000028


	//----- nvinfo : EIATTR_FRAME_SIZE
	.align		4
.L_9:
        /*003c*/ 	.byte	0x04, 0x11
        /*003e*/ 	.short	(.L_11 - .L_10)
	.align		4
.L_10:
        /*0040*/ 	.word	index@(_Z19coarsened_matmul2x2PfS_S_iii)
        /*0044*/ 	.word	0x00000000


	//----- nvinfo : EIATTR_REGCOUNT
	.align		4
.L_11:
        /*0048*/ 	.byte	0x04, 0x2f
        /*004a*/ 	.short	(.L_13 - .L_12)
	.align		4
.L_12:
        /*004c*/ 	.word	index@(_Z11MatMulTiledPfS_S_iii)
        /*0050*/ 	.word	0x00000020


	//----- nvinfo : EIATTR_FRAME_SIZE
	.align		4
.L_13:
        /*0054*/ 	.byte	0x04, 0x11
        /*0056*/ 	.short	(.L_15 - .L_14)
	.align		4
.L_14:
        /*0058*/ 	.word	index@(_Z11MatMulTiledPfS_S_iii)
        /*005c*/ 	.word	0x00000000


	//----- nvinfo : EIATTR_REGCOUNT
	.align		4
.L_15:
        /*0060*/ 	.byte	0x04, 0x2f
        /*0062*/ 	.short	(.L_17 - .L_16)
	.align		4
.L_16:
        /*0064*/ 	.word	index@(_Z10MatmulBestPfS_S_iii)
        /*0068*/ 	.word	0x00000056


	//----- nvinfo : EIATTR_FRAME_SIZE
	.align		4
.L_17:
        /*006c*/ 	.byte	0x04, 0x11
        /*006e*/ 	.short	(.L_19 - .L_18)
	.align		4
.L_18:
        /*0070*/ 	.word	index@(_Z10MatmulBestPfS_S_iii)
        /*0074*/ 	.word	0x00000000


	//----- nvinfo : EIATTR_MIN_STACK_SIZE
	.align		4
.L_19:
        /*0078*/ 	.byte	0x04, 0x12
        /*007a*/ 	.short	(.L_21 - .L_20)
	.align		4
.L_20:
        /*007c*/ 	.word	index@(_Z10MatmulBestPfS_S_iii)
        /*0080*/ 	.word	0x00000000


	//----- nvinfo : EIATTR_MIN_STACK_SIZE
	.align		4
.L_21:
        /*0084*/ 	.byte	0x04, 0x12
        /*0086*/ 	.short	(.L_23 - .L_22)
	.align		4
.L_22:
        /*0088*/ 	.word	index@(_Z11MatMulTiledPfS_S_iii)
        /*008c*/ 	.word	0x00000000


	//----- nvinfo : EIATTR_MIN_STACK_SIZE
	.align		4
.L_23:
        /*0090*/ 	.byte	0x04, 0x12
        /*0092*/ 	.short	(.L_25 - .L_24)
	.align		4
.L_24:
        /*0094*/ 	.word	index@(_Z19coarsened_matmul2x2PfS_S_iii)
        /*0098*/ 	.word	0x00000000


	//----- nvinfo : EIATTR_MIN_STACK_SIZE
	.align		4
.L_25:
        /*009c*/ 	.byte	0x04, 0x12
        /*009e*/ 	.short	(.L_27 - .L_26)
	.align		4
.L_26:
        /*00a0*/ 	.word	index@(_Z17matmul2_coalescedPfS_S_iii)
        /*00a4*/ 	.word	0x00000000


	//----- nvinfo : EIATTR_MIN_STACK_SIZE
	.align		4
.L_27:
        /*00a8*/ 	.byte	0x04, 0x12
        /*00aa*/ 	.short	(.L_29 - .L_28)
	.align		4
.L_28:
        /*00ac*/ 	.word	index@(_Z13matmul1_naivePfS_S_iii)
        /*00b0*/ 	.word	0x00000000
.L_29:


//--------------------- .nv.compat                --------------------------
	.section	.nv.compat,"",@"SHT_CUDA_COMPAT_INFO"
	.align	4
        /*0000*/ 	.byte	0x02, 0x09, 0x00, 0x00, 0x02, 0x02, 0x01, 0x00, 0x02, 0x05, 0x05, 0x00, 0x03, 0x07, 0x01, 0x01
        /*0010*/ 	.byte	0x02, 0x03, 0x00, 0x00, 0x02, 0x06, 0x01, 0x00, 0x04, 0x0b, 0x08, 0x00, 0x09, 0x00, 0x00, 0x00
        /*0020*/ 	.byte	0x00, 0x00, 0x00, 0x00


//--------------------- .nv.info._Z10MatmulBestPfS_S_iii --------------------------
	.section	.nv.info._Z10MatmulBestPfS_S_iii,"",@"SHT_CUDA_INFO"
	.sectionflags	@""
	.align	4


	//----- nvinfo : EIATTR_CUDA_API_VERSION
	.align		4
        /*0000*/ 	.byte	0x04, 0x37
        /*0002*/ 	.short	(.L_31 - .L_30)
.L_30:
        /*0004*/ 	.word	0x00000082


	//----- nvinfo : EIATTR_KPARAM_INFO
	.align		4
.L_31:
        /*0008*/ 	.byte	0x04, 0x17
        /*000a*/ 	.short	(.L_33 - .L_32)
.L_32:
        /*000c*/ 	.word	0x00000000
        /*0010*/ 	.short	0x0005
        /*0012*/ 	.short	0x0020
        /*0014*/ 	.byte	0x00, 0xf0, 0x11, 0x00


	//----- nvinfo : EIATTR_KPARAM_INFO
	.align		4
.L_33:
        /*0018*/ 	.byte	0x04, 0x17
        /*001a*/ 	.short	(.L_35 - .L_34)
.L_34:
        /*001c*/ 	.word	0x00000000
        /*0020*/ 	.short	0x0004
        /*0022*/ 	.short	0x001c
        /*0024*/ 	.byte	0x00, 0xf0, 0x11, 0x00


	//----- nvinfo : EIATTR_KPARAM_INFO
	.align		4
.L_35:
        /*0028*/ 	.byte	0x04, 0x17
        /*002a*/ 	.short	(.L_37 - .L_36)
.L_36:
        /*002c*/ 	.word	0x00000000
        /*0030*/ 	.short	0x0003
        /*0032*/ 	.short	0x0018
        /*0034*/ 	.byte	0x00, 0xf0, 0x11, 0x00


	//----- nvinfo : EIATTR_KPARAM_INFO
	.align		4
.L_37:
        /*0038*/ 	.byte	0x04, 0x17
        /*003a*/ 	.short	(.L_39 - .L_38)
.L_38:
        /*003c*/ 	.word	0x00000000
        /*0040*/ 	.short	0x0002
        /*0042*/ 	.short	0x0010
        /*0044*/ 	.byte	0x00, 0xf5, 0x21, 0x00


	//----- nvinfo : EIATTR_KPARAM_INFO
	.align		4
.L_39:
        /*0048*/ 	.byte	0x04, 0x17
        /*004a*/ 	.short	(.L_41 - .L_40)
.L_40:
        /*004c*/ 	.word	0x00000000
        /*0050*/ 	.short	0x0001
        /*0052*/ 	.short	0x0008
        /*0054*/ 	.byte	0x00, 0xf5, 0x21, 0x00


	//----- nvinfo : EIATTR_KPARAM_INFO
	.align		4
.L_41:
        /*0058*/ 	.byte	0x04, 0x17
        /*005a*/ 	.short	(.L_43 - .L_42)
.L_42:
        /*005c*/ 	.word	0x00000000
        /*0060*/ 	.short	0x0000
        /*0062*/ 	.short	0x0000
        /*0064*/ 	.byte	0x00, 0xf5, 0x21, 0x00


	//----- nvinfo : EIATTR_SPARSE_MMA_MASK
	.align		4
.L_43:
        /*0068*/ 	.byte	0x03, 0x50
        /*006a*/ 	.short	0x0000


	//----- nvinfo : EIATTR_MAXREG_COUNT
	.align		4
        /*006c*/ 	.byte	0x03, 0x1b
        /*006e*/ 	.short	0x00ff


	//----- nvinfo : EIATTR_NUM_BARRIERS
	.align		4
        /*0070*/ 	.byte	0x02, 0x4c
        /*0072*/ 	.byte	0x01
	.zero		1


	//----- nvinfo : EIATTR_MERCURY_ISA_VERSION
	.align		4
        /*0074*/ 	.byte	0x03, 0x5f
        /*0076*/ 	.short	0x0101


	//----- nvinfo : EIATTR_VRC_CTA_INIT_COUNT
	.align		4
        /*0078*/ 	.byte	0x02, 0x4a
	.zero		1
	.zero		1


	//----- nvinfo : EIATTR_EXIT_INSTR_OFFSETS
	.align		4
        /*007c*/ 	.byte	0x04, 0x1c
        /*007e*/ 	.short	(.L_45 - .L_44)


	//   ....[0]....
.L_44:
        /*0080*/ 	.word	0x00002050


	//   ....[1]....
        /*0084*/ 	.word	0x00002070


	//----- nvinfo : EIATTR_CBANK_PARAM_SIZE
	.align		4
.L_45:
        /*0088*/ 	.byte	0x03, 0x19
        /*008a*/ 	.short	0x0024


	//----- nvinfo : EIATTR_PARAM_CBANK
	.align		4
        /*008c*/ 	.byte	0x04, 0x0a
        /*008e*/ 	.short	(.L_47 - .L_46)
	.align		4
.L_46:
        /*0090*/ 	.word	index@(.nv.constant0._Z10MatmulBestPfS_S_iii)
        /*0094*/ 	.short	0x0380
        /*0096*/ 	.short	0x0024


	//----- nvinfo : EIATTR_SW_WAR
	.align		4
.L_47:
        /*0098*/ 	.byte	0x04, 0x36
        /*009a*/ 	.short	(.L_49 - .L_48)
.L_48:
        /*009c*/ 	.word	0x00000008
.L_49:


//--------------------- .nv.info._Z11MatMulTiledPfS_S_iii --------------------------
	.section	.nv.info._Z11MatMulTiledPfS_S_iii,"",@"SHT_CUDA_INFO"
	.sectionflags	@""
	.align	4


	//----- nvinfo : EIATTR_CUDA_API_VERSION
	.align		4
        /*0000*/ 	.byte	0x04, 0x37
        /*0002*/ 	.short	(.L_51 - .L_50)
.L_50:
        /*0004*/ 	.word	0x00000082


	//----- nvinfo : EIATTR_KPARAM_INFO
	.align		4
.L_51:
        /*0008*/ 	.byte	0x04, 0x17
        /*000a*/ 	.short	(.L_53 - .L_52)
.L_52:
        /*000c*/ 	.word	0x00000000
        /*0010*/ 	.short	0x0005
        /*0012*/ 	.short	0x0020
        /*0014*/ 	.byte	0x00, 0xf0, 0x11, 0x00


	//----- nvinfo : EIATTR_KPARAM_INFO
	.align		4
.L_53:
        /*0018*/ 	.byte	0x04, 0x17
        /*001a*/ 	.short	(.L_55 - .L_54)
.L_54:
        /*001c*/ 	.word	0x00000000
        /*0020*/ 	.short	0x0004
        /*0022*/ 	.short	0x001c
        /*0024*/ 	.byte	0x00, 0xf0, 0x11, 0x00


	//----- nvinfo : EIATTR_KPARAM_INFO
	.align		4
.L_55:
        /*0028*/ 	.byte	0x04, 0x17
        /*002a*/ 	.short	(.L_57 - .L_56)
.L_56:
        /*002c*/ 	.word	0x00000000
        /*0030*/ 	.short	0x0003
        /*0032*/ 	.short	0x0018
        /*0034*/ 	.byte	0x00, 0xf0, 0x11, 0x00


	//----- nvinfo : EIATTR_KPARAM_INFO
	.align		4
.L_57:
        /*0038*/ 	.byte	0x04, 0x17
        /*003a*/ 	.short	(.L_59 - .L_58)
.L_58:
        /*003c*/ 	.word	0x00000000
        /*0040*/ 	.short	0x0002
        /*0042*/ 	.short	0x0010
        /*0044*/ 	.byte	0x00, 0xf5, 0x21, 0x00


	//----- nvinfo : EIATTR_KPARAM_INFO
	.align		4
.L_59:
        /*0048*/ 	.byte	0x04, 0x17
        /*004a*/ 	.short	(.L_61 - .L_60)
.L_60:
        /*004c*/ 	.word	0x00000000
        /*0050*/ 	.short	0x0001
        /*0052*/ 	.short	0x0008
        /*0054*/ 	.byte	0x00, 0xf5, 0x21, 0x00


	//----- nvinfo : EIATTR_KPARAM_INFO
	.align		4
.L_61:
        /*0058*/ 	.byte	0x04, 0x17
        /*005a*/ 	.short	(.L_63 - .L_62)
.L_62:
        /*005c*/ 	.word	0x00000000
        /*0060*/ 	.short	0x0000
        /*0062*/ 	.short	0x0000
        /*0064*/ 	.byte	0x00, 0xf5, 0x21, 0x00


	//----- nvinfo : EIATTR_SPARSE_MMA_MASK
	.align		4
.L_63:
        /*0068*/ 	.byte	0x03, 0x50
        /*006a*/ 	.short	0x0000


	//----- nvinfo : EIATTR_MAXREG_COUNT
	.align		4
        /*006c*/ 	.byte	0x03, 0x1b
        /*006e*/ 	.short	0x00ff


	//----- nvinfo : EIATTR_NUM_BARRIERS
	.align		4
        /*0070*/ 	.byte	0x02, 0x4c
        /*0072*/ 	.byte	0x01
	.zero		1


	//----- nvinfo : EIATTR_MERCURY_ISA_VERSION
	.align		4
        /*0074*/ 	.byte	0x03, 0x5f
        /*0076*/ 	.short	0x0101


	//----- nvinfo : EIATTR_VRC_CTA_INIT_COUNT
	.align		4
        /*0078*/ 	.byte	0x02, 0x4a
	.zero		1
	.zero		1


	//----- nvinfo : EIATTR_EXIT_INSTR_OFFSETS
	.align		4
        /*007c*/ 	.byte	0x04, 0x1c
        /*007e*/ 	.short	(.L_65 - .L_64)


	//   ....[0]....
.L_64:
        /*0080*/ 	.word	0x00000820


	//   ....[1]....
        /*0084*/ 	.word	0x00000870


	//----- nvinfo : EIATTR_CBANK_PARAM_SIZE
	.align		4
.L_65:
        /*0088*/ 	.byte	0x03, 0x19
        /*008a*/ 	.short	0x0024


	//----- nvinfo : EIATTR_PARAM_CBANK
	.align		4
        /*008c*/ 	.byte	0x04, 0x0a
        /*008e*/ 	.short	(.L_67 - .L_66)
	.align		4
.L_66:
        /*0090*/ 	.word	index@(.nv.constant0._Z11MatMulTiledPfS_S_iii)
        /*0094*/ 	.short	0x0380
        /*0096*/ 	.short	0x0024


	//----- nvinfo : EIATTR_SW_WAR
	.align		4
.L_67:
        /*0098*/ 	.byte	0x04, 0x36
        /*009a*/ 	.short	(.L_69 - .L_68)
.L_68:
        /*009c*/ 	.word	0x00000008
.L_69:


//--------------------- .nv.info._Z19coarsened_matmul2x2PfS_S_iii --------------------------
	.section	.nv.info._Z19coarsened_matmul2x2PfS_S_iii,"",@"SHT_CUDA_INFO"
	.sectionflags	@""
	.align	4


	//----- nvinfo : EIATTR_CUDA_API_VERSION
	.align		4
        /*0000*/ 	.byte	0x04, 0x37
        /*0002*/ 	.short	(.L_71 - .L_70)
.L_70:
        /*0004*/ 	.word	0x00000082


	//----- nvinfo : EIATTR_KPARAM_INFO
	.align		4
.L_71:
        /*0008*/ 	.byte	0x04, 0x17
        /*000a*/ 	.short	(.L_73 - .L_72)
.L_72:
        /*000c*/ 	.word	0x00000000
        /*0010*/ 	.short	0x0005
        /*0012*/ 	.short	0x0020
        /*0014*/ 	.byte	0x00, 0xf0, 0x11, 0x00


	//----- nvinfo : EIATTR_KPARAM_INFO
	.align		4
.L_73:
        /*0018*/ 	.byte	0x04, 0x17
        /*001a*/ 	.short	(.L_75 - .L_74)
.L_74:
        /*001c*/ 	.word	0x00000000
        /*0020*/ 	.short	0x0004
        /*0022*/ 	.short	0x001c
        /*0024*/ 	.byte	0x00, 0xf0, 0x11, 0x00


	//----- nvinfo : EIATTR_KPARAM_INFO
	.align		4
.L_75:
        /*0028*/ 	.byte	0x04, 0x17
        /*002a*/ 	.short	(.L_77 - .L_76)
.L_76:
        /*002c*/ 	.word	0x00000000
        /*0030*/ 	.short	0x0003
        /*0032*/ 	.short	0x0018
        /*0034*/ 	.byte	0x00, 0xf0, 0x11, 0x00


	//----- nvinfo : EIATTR_KPARAM_INFO
	.align		4
.L_77:
        /*0038*/ 	.byte	0x04, 0x17
        /*003a*/ 	.short	(.L_79 - .L_78)
.L_78:
        /*003c*/ 	.word	0x00000000
        /*0040*/ 	.short	0x0002
        /*0042*/ 	.short	0x0010
        /*0044*/ 	.byte	0x00, 0xf5, 0x21, 0x00


	//----- nvinfo : EIATTR_KPARAM_INFO
	.align		4
.L_79:
        /*0048*/ 	.byte	0x04, 0x17
        /*004a*/ 	.short	(.L_81 - .L_80)
.L_80:
        /*004c*/ 	.word	0x00000000
        /*0050*/ 	.short	0x0001
        /*0052*/ 	.short	0x0008
        /*0054*/ 	.byte	0x00, 0xf5, 0x21, 0x00


	//----- nvinfo : EIATTR_KPARAM_INFO
	.align		4
.L_81:
        /*0058*/ 	.byte	0x04, 0x17
        /*005a*/ 	.short	(.L_83 - .L_82)
.L_82:
        /*005c*/ 	.word	0x00000000
        /*0060*/ 	.short	0x0000
        /*0062*/ 	.short	0x0000
        /*0064*/ 	.byte	0x00, 0xf5, 0x21, 0x00


	//----- nvinfo : EIATTR_SPARSE_MMA_MASK
	.align		4
.L_83:
        /*0068*/ 	.byte	0x03, 0x50
        /*006a*/ 	.short	0x0000


	//----- nvinfo : EIATTR_MAXREG_COUNT
	.align		4
        /*006c*/ 	.byte	0x03, 0x1b
        /*006e*/ 	.short	0x00ff


	//----- nvinfo : EIATTR_NUM_BARRIERS
	.align		4
        /*0070*/ 	.byte	0x02, 0x4c
        /*0072*/ 	.byte	0x01
	.zero		1


	//----- nvinfo : EIATTR_MERCURY_ISA_VERSION
	.align		4
        /*0074*/ 	.byte	0x03, 0x5f
        /*0076*/ 	.short	0x0101


	//----- nvinfo : EIATTR_VRC_CTA_INIT_COUNT
	.align		4
        /*0078*/ 	.byte	0x02, 0x4a
	.zero		1
	.zero		1


	//----- nvinfo : EIATTR_EXIT_INSTR_OFFSETS
	.align		4
        /*007c*/ 	.byte	0x04, 0x1c
        /*007e*/ 	.short	(.L_85 - .L_84)


	//   ....[0]....
.L_84:
        /*0080*/ 	.word	0x00001350


	//   ....[1]....
        /*0084*/ 	.word	0x000013d0


	//----- nvinfo : EIATTR_CBANK_PARAM_SIZE
	.align		4
.L_85:
        /*0088*/ 	.byte	0x03, 0x19
        /*008a*/ 	.short	0x0024


	//----- nvinfo : EIATTR_PARAM_CBANK
	.align		4
        /*008c*/ 	.byte	0x04, 0x0a
        /*008e*/ 	.short	(.L_87 - .L_86)
	.align		4
.L_86:
        /*0090*/ 	.word	index@(.nv.constant0._Z19coarsened_matmul2x2PfS_S_iii)
        /*0094*/ 	.short	0x0380
        /*0096*/ 	.short	0x0024


	//----- nvinfo : EIATTR_SW_WAR
	.align		4
.L_87:
        /*0098*/ 	.byte	0x04, 0x36
        /*009a*/ 	.short	(.L_89 - .L_88)
.L_88:
        /*009c*/ 	.word	0x00000008
.L_89:


//--------------------- .nv.info._Z17matmul2_coalescedPfS_S_iii --------------------------
	.section	.nv.info._Z17matmul2_coalescedPfS_S_iii,"",@"SHT_CUDA_INFO"
	.sectionflags	@""
	.align	4


	//----- nvinfo : EIATTR_CUDA_API_VERSION
	.align		4
        /*0000*/ 	.byte	0x04, 0x37
        /*0002*/ 	.short	(.L_91 - .L_90)
.L_90:
        /*0004*/ 	.word	0x00000082


	//----- nvinfo : EIATTR_KPARAM_INFO
	.align		4
.L_91:
        /*0008*/ 	.byte	0x04, 0x17
        /*000a*/ 	.short	(.L_93 - .L_92)
.L_92:
        /*000c*/ 	.word	0x00000000
        /*0010*/ 	.short	0x0005
        /*0012*/ 	.short	0x0020
        /*0014*/ 	.byte	0x00, 0xf0, 0x11, 0x00


	//----- nvinfo : EIATTR_KPARAM_INFO
	.align		4
.L_93:
        /*0018*/ 	.byte	0x04, 0x17
        /*001a*/ 	.short	(.L_95 - .L_94)
.L_94:
        /*001c*/ 	.word	0x00000000
        /*0020*/ 	.short	0x0004
        /*0022*/ 	.short	0x001c
        /*0024*/ 	.byte	0x00, 0xf0, 0x11, 0x00


	//----- nvinfo : EIATTR_KPARAM_INFO
	.align		4
.L_95:
        /*0028*/ 	.byte	0x04, 0x17
        /*002a*/ 	.short	(.L_97 - .L_96)
.L_96:
        /*002c*/ 	.word	0x00000000
        /*0030*/ 	.short	0x0003
        /*0032*/ 	.short	0x0018
        /*0034*/ 	.byte	0x00, 0xf0, 0x11, 0x00


	//----- nvinfo : EIATTR_KPARAM_INFO
	.align		4
.L_97:
        /*0038*/ 	.byte	0x04, 0x17
        /*003a*/ 	.short	(.L_99 - .L_98)
.L_98:
        /*003c*/ 	.word	0x00000000
        /*0040*/ 	.short	0x0002
        /*0042*/ 	.short	0x0010
        /*0044*/ 	.byte	0x00, 0xf5, 0x21, 0x00


	//----- nvinfo : EIATTR_KPARAM_INFO
	.align		4
.L_99:
        /*0048*/ 	.byte	0x04, 0x17
        /*004a*/ 	.short	(.L_101 - .L_100)
.L_100:
        /*004c*/ 	.word	0x00000000
        /*0050*/ 	.short	0x0001
        /*0052*/ 	.short	0x0008
        /*0054*/ 	.byte	0x00, 0xf5, 0x21, 0x00


	//----- nvinfo : EIATTR_KPARAM_INFO
	.align		4
.L_101:
        /*0058*/ 	.byte	0x04, 0x17
        /*005a*/ 	.short	(.L_103 - .L_102)
.L_102:
        /*005c*/ 	.word	0x00000000
        /*0060*/ 	.short	0x0000
        /*0062*/ 	.short	0x0000
        /*0064*/ 	.byte	0x00, 0xf5, 0x21, 0x00


	//----- nvinfo : EIATTR_SPARSE_MMA_MASK
	.align		4
.L_103:
        /*0068*/ 	.byte	0x03, 0x50
        /*006a*/ 	.short	0x0000


	//----- nvinfo : EIATTR_MAXREG_COUNT
	.align		4
        /*006c*/ 	.byte	0x03, 0x1b
        /*006e*/ 	.short	0x00ff


	//----- nvinfo : EIATTR_MERCURY_ISA_VERSION
	.align		4
        /*0070*/ 	.byte	0x03, 0x5f
        /*0072*/ 	.short	0x0101


	//----- nvinfo : EIATTR_VRC_CTA_INIT_COUNT
	.align		4
        /*0074*/ 	.byte	0x02, 0x4a
	.zero		1
	.zero		1


	//----- nvinfo : EIATTR_EXIT_INSTR_OFFSETS
	.align		4
        /*0078*/ 	.byte	0x04, 0x1c
        /*007a*/ 	.short	(.L_105 - .L_104)


	//   ....[0]....
.L_104:
        /*007c*/ 	.word	0x000000c0


	//   ....[1]....
        /*0080*/ 	.word	0x000008e0


	//----- nvinfo : EIATTR_CBANK_PARAM_SIZE
	.align		4
.L_105:
        /*0084*/ 	.byte	0x03, 0x19
        /*0086*/ 	.short	0x0024


	//----- nvinfo : EIATTR_PARAM_CBANK
	.align		4
        /*0088*/ 	.byte	0x04, 0x0a
        /*008a*/ 	.short	(.L_107 - .L_106)
	.align		4
.L_106:
        /*008c*/ 	.word	index@(.nv.constant0._Z17matmul2_coalescedPfS_S_iii)
        /*0090*/ 	.short	0x0380
        /*0092*/ 	.short	0x0024


	//----- nvinfo : EIATTR_SW_WAR
	.align		4
.L_107:
        /*0094*/ 	.byte	0x04, 0x36
        /*0096*/ 	.short	(.L_109 - .L_108)
.L_108:
        /*0098*/ 	.word	0x00000008
.L_109:


//--------------------- .nv.info._Z13matmul1_naivePfS_S_iii --------------------------
	.section	.nv.info._Z13matmul1_naivePfS_S_iii,"",@"SHT_CUDA_INFO"
	.sectionflags	@""
	.align	4


	//----- nvinfo : EIATTR_CUDA_API_VERSION
	.align		4
        /*0000*/ 	.byte	0x04, 0x37
        /*0002*/ 	.short	(.L_111 - .L_110)
.L_110:
        /*0004*/ 	.word	0x00000082


	//----- nvinfo : EIATTR_KPARAM_INFO
	.align		4
.L_111:
        /*0008*/ 	.byte	0x04, 0x17
        /*000a*/ 	.short	(.L_113 - .L_112)
.L_112:
        /*000c*/ 	.word	0x00000000
        /*0010*/ 	.short	0x0005
        /*0012*/ 	.short	0x0020
        /*0014*/ 	.byte	0x00, 0xf0, 0x11, 0x00


	//----- nvinfo : EIATTR_KPARAM_INFO
	.align		4
.L_113:
        /*0018*/ 	.byte	0x04, 0x17
        /*001a*/ 	.short	(.L_115 - .L_114)
.L_114:
        /*001c*/ 	.word	0x00000000
        /*0020*/ 	.short	0x0004
        /*0022*/ 	.short	0x001c
        /*0024*/ 	.byte	0x00, 0xf0, 0x11, 0x00


	//----- nvinfo : EIATTR_KPARAM_INFO
	.align		4
.L_115:
        /*0028*/ 	.byte	0x04, 0x17
        /*002a*/ 	.short	(.L_117 - .L_116)
.L_116:
        /*002c*/ 	.word	0x00000000
        /*0030*/ 	.short	0x0003
        /*0032*/ 	.short	0x0018
        /*0034*/ 	.byte	0x00, 0xf0, 0x11, 0x00


	//----- nvinfo : EIATTR_KPARAM_INFO
	.align		4
.L_117:
        /*0038*/ 	.byte	0x04, 0x17
        /*003a*/ 	.short	(.L_119 - .L_118)
.L_118:
        /*003c*/ 	.word	0x00000000
        /*0040*/ 	.short	0x0002
        /*0042*/ 	.short	0x0010
        /*0044*/ 	.byte	0x00, 0xf5, 0x21, 0x00


	//----- nvinfo : EIATTR_KPARAM_INFO
	.align		4
.L_119:
        /*0048*/ 	.byte	0x04, 0x17
        /*004a*/ 	.short	(.L_121 - .L_120)
.L_120:
        /*004c*/ 	.word	0x00000000
        /*0050*/ 	.short	0x0001
        /*0052*/ 	.short	0x0008
        /*0054*/ 	.byte	0x00, 0xf5, 0x21, 0x00


	//----- nvinfo : EIATTR_KPARAM_INFO
	.align		4
.L_121:
        /*0058*/ 	.byte	0x04, 0x17
        /*005a*/ 	.short	(.L_123 - .L_122)
.L_122:
        /*005c*/ 	.word	0x00000000
        /*0060*/ 	.short	0x0000
        /*0062*/ 	.short	0x0000
        /*0064*/ 	.byte	0x00, 0xf5, 0x21, 0x00


	//----- nvinfo : EIATTR_SPARSE_MMA_MASK
	.align		4
.L_123:
        /*0068*/ 	.byte	0x03, 0x50
        /*006a*/ 	.short	0x0000


	//----- nvinfo : EIATTR_MAXREG_COUNT
	.align		4
        /*006c*/ 	.byte	0x03, 0x1b
        /*006e*/ 	.short	0x00ff


	//----- nvinfo : EIATTR_MERCURY_ISA_VERSION
	.align		4
        /*0070*/ 	.byte	0x03, 0x5f
        /*0072*/ 	.short	0x0101


	//----- nvinfo : EIATTR_VRC_CTA_INIT_COUNT
	.align		4
        /*0074*/ 	.byte	0x02, 0x4a
	.zero		1
	.zero		1


	//----- nvinfo : EIATTR_EXIT_INSTR_OFFSETS
	.align		4
        /*0078*/ 	.byte	0x04, 0x1c
        /*007a*/ 	.short	(.L_125 - .L_124)


	//   ....[0]....
.L_124:
        /*007c*/ 	.word	0x000000c0


	//   ....[1]....
        /*0080*/ 	.word	0x00000840


	//----- nvinfo : EIATTR_CBANK_PARAM_SIZE
	.align		4
.L_125:
        /*0084*/ 	.byte	0x03, 0x19
        /*0086*/ 	.short	0x0024


	//----- nvinfo : EIATTR_PARAM_CBANK
	.align		4
        /*0088*/ 	.byte	0x04, 0x0a
        /*008a*/ 	.short	(.L_127 - .L_126)
	.align		4
.L_126:
        /*008c*/ 	.word	index@(.nv.constant0._Z13matmul1_naivePfS_S_iii)
        /*0090*/ 	.short	0x0380
        /*0092*/ 	.short	0x0024


	//----- nvinfo : EIATTR_SW_WAR
	.align		4
.L_127:
        /*0094*/ 	.byte	0x04, 0x36
        /*0096*/ 	.short	(.L_129 - .L_128)
.L_128:
        /*0098*/ 	.word	0x00000008
.L_129:


//--------------------- .nv.callgraph             --------------------------
	.section	.nv.callgraph,"",@"SHT_CUDA_CALLGRAPH"
	.align	4
	.sectionentsize	8
	.align		4
        /*0000*/ 	.word	0x00000000
	.align		4
        /*0004*/ 	.word	0xffffffff
	.align		4
        /*0008*/ 	.word	0x00000000
	.align		4
        /*000c*/ 	.word	0xfffffffe
	.align		4
        /*0010*/ 	.word	0x00000000
	.align		4
        /*0014*/ 	.word	0xfffffffd
	.align		4
        /*0018*/ 	.word	0x00000000
	.align		4
        /*001c*/ 	.word	0xfffffffc


//--------------------- .text._Z10MatmulBestPfS_S_iii --------------------------
	.section	.text._Z10MatmulBestPfS_S_iii,"ax",@progbits
	.align	128
        .global         _Z10MatmulBestPfS_S_iii
        .type           _Z10MatmulBestPfS_S_iii,@function
        .size           _Z10MatmulBestPfS_S_iii,(.L_x_19 - _Z10MatmulBestPfS_S_iii)
        .other          _Z10MatmulBestPfS_S_iii,@"STO_CUDA_ENTRY STV_DEFAULT"
_Z10MatmulBestPfS_S_iii:
.text._Z10MatmulBestPfS_S_iii:
[----:B------:R-:W-:Y:S01]  /*0000*/  LDC R1, c[0x0][0x37c] ;  /* 0x0000df00ff017b82 */ /* 0x000fe20000000800 */
[----:B------:R-:W0:Y:S01]  /*0010*/  S2R R5, SR_CTAID.Y ;  /* 0x0000000000057919 */ /* 0x000e220000002600 */
[----:B------:R-:W1:Y:S01]  /*0020*/  LDCU UR10, c[0x0][0x3a0] ;  /* 0x00007400ff0a77ac */ /* 0x000e620008000800 */
[----:B------:R-:W-:Y:S01]  /*0030*/  HFMA2 R64, -RZ, RZ, 0, 0 ;  /* 0x00000000ff407431 */ /* 0x000fe200000001ff */
[----:B------:R-:W-:Y:S01]  /*0040*/  CS2R R62, SRZ ;  /* 0x00000000003e7805 */ /* 0x000fe2000001ff00 */
[----:B------:R-:W0:Y:S01]  /*0050*/  S2R R0, SR_TID.Y ;  /* 0x0000000000007919 */ /* 0x000e220000002200 */
[----:B------:R-:W-:Y:S02]  /*0060*/  CS2R R60, SRZ ;  /* 0x00000000003c7805 */ /* 0x000fe4000001ff00 */
[----:B------:R-:W-:Y:S02]  /*0070*/  CS2R R58, SRZ ;  /* 0x00000000003a7805 */ /* 0x000fe4000001ff00 */
[----:B------:R-:W-:Y:S01]  /*0080*/  CS2R R56, SRZ ;  /* 0x0000000000387805 */ /* 0x000fe2000001ff00 */
[----:B------:R-:W2:Y:S01]  /*0090*/  S2R R2, SR_TID.X ;  /* 0x0000000000027919 */ /* 0x000ea20000002100 */
[----:B------:R-:W-:-:S02]  /*00a0*/  CS2R R54, SRZ ;  /* 0x0000000000367805 */ /* 0x000fc4000001ff00 */
[----:B------:R-:W-:Y:S02]  /*00b0*/  CS2R R52, SRZ ;  /* 0x0000000000347805 */ /* 0x000fe4000001ff00 */
[----:B------:R-:W-:Y:S01]  /*00c0*/  CS2R R50, SRZ ;  /* 0x0000000000327805 */ /* 0x000fe2000001ff00 */
[----:B------:R-:W3:Y:S01]  /*00d0*/  S2R R3, SR_CTAID.X ;  /* 0x0000000000037919 */ /* 0x000ee20000002500 */
[----:B------:R-:W-:Y:S01]  /*00e0*/  MOV R49, RZ ;  /* 0x000000ff00317202 */ /* 0x000fe20000000f00 */
[----:B------:R-:W4:Y:S01]  /*00f0*/  LDCU.64 UR8, c[0x0][0x358] ;  /* 0x00006b00ff0877ac */ /* 0x000f220008000a00 */
[----:B-1----:R-:W-:Y:S01]  /*0100*/  UISETP.GE.AND UP0, UPT, UR10, 0x1, UPT ;  /* 0x000000010a00788c */ /* 0x002fe2000bf06270 */
[----:B0-----:R-:W-:Y:S02]  /*0110*/  LEA R5, R5, R0, 0x4 ;  /* 0x0000000005057211 */ /* 0x001fe400078e20ff */
[----:B--2---:R-:W-:Y:S02]  /*0120*/  SHF.L.U32 R4, R2, 0x2, RZ ;  /* 0x0000000202047819 */ /* 0x004fe400000006ff */
[----:B------:R-:W-:-:S02]  /*0130*/  SHF.L.U32 R66, R5, 0x2, RZ ;  /* 0x0000000205427819 */ /* 0x000fc400000006ff */
[----:B---3--:R-:W-:Y:S02]  /*0140*/  LEA R47, R3, R4, 0x6 ;  /* 0x00000004032f7211 */ /* 0x008fe400078e30ff */
[----:B----4-:R-:W-:Y:S05]  /*0150*/  BRA.U !UP0, `(.L_x_0) ;  /* 0x0000001908847547 */ /* 0x010fea000b800000 */
[----:B------:R-:W0:Y:S01]  /*0160*/  S2UR UR7, SR_CgaCtaId ;  /* 0x00000000000779c3 */ /* 0x000e220000008800 */
[----:B------:R-:W1:Y:S01]  /*0170*/  LDCU.64 UR12, c[0x0][0x398] ;  /* 0x00007300ff0c77ac */ /* 0x000e620008000a00 */
[----:B------:R-:W-:Y:S01]  /*0180*/  IMAD R47, R2, -0x3, R47 ;  /* 0xfffffffd022f7824 */ /* 0x000fe200078e022f */
[----:B------:R-:W-:Y:S01]  /*0190*/  MOV R65, R0 ;  /* 0x0000000000417202 */ /* 0x000fe20000000f00 */
[--C-:B------:R-:W-:Y:S01]  /*01a0*/  IMAD R27, R0, -0x3, R66.reuse ;  /* 0xfffffffd001b7824 */ /* 0x100fe200078e0242 */
[----:B------:R-:W-:Y:S01]  /*01b0*/  UMOV UR5, 0x400 ;  /* 0x0000040000057882 */ /* 0x000fe20000000000 */
[----:B------:R-:W-:Y:S01]  /*01c0*/  UIADD3 UR4, UPT, UPT, UR10, 0xf, URZ ;  /* 0x0000000f0a047890 */ /* 0x000fe2000fffe0ff */
[----:B------:R-:W-:Y:S01]  /*01d0*/  IADD3 R5, PT, PT, R47, 0x30, RZ ;  /* 0x000000302f057810 */ /* 0x000fe20007ffe0ff */
[----:B------:R-:W-:Y:S01]  /*01e0*/  UIADD3 UR6, UPT, UPT, UR5, 0x1000, URZ ;  /* 0x0000100005067890 */ /* 0x000fe2000fffe0ff */
[----:B------:R-:W-:Y:S01]  /*01f0*/  IMAD R25, R65, -0x3, R66 ;  /* 0xfffffffd41197824 */ /* 0x000fe200078e0242 */
[----:B------:R-:W-:Y:S01]  /*0200*/  USHF.R.U32.HI UR4, URZ, 0x4, UR4 ;  /* 0x00000004ff047899 */ /* 0x000fe20008011604 */
[----:B------:R-:W-:Y:S01]  /*0210*/  MOV R64, RZ ;  /* 0x000000ff00407202 */ /* 0x000fe20000000f00 */
[----:B------:R-:W2:Y:S01]  /*0220*/  LDCU UR11, c[0x0][0x3a0] ;  /* 0x00007400ff0b77ac */ /* 0x000ea20008000800 */
[----:B------:R-:W-:-:S02]  /*0230*/  MOV R24, R2 ;  /* 0x0000000200187202 */ /* 0x000fc40000000f00 */
[C---:B------:R-:W-:Y:S01]  /*0240*/  IADD3 R7, PT, PT, R25.reuse, 0x10, RZ ;  /* 0x0000001019077810 */ /* 0x040fe20007ffe0ff */
[----:B------:R-:W3:Y:S01]  /*0250*/  LDCU UR14, c[0x0][0x398] ;  /* 0x00007300ff0e77ac */ /* 0x000ee20008000800 */
[----:B------:R-:W-:Y:S02]  /*0260*/  IADD3 R9, PT, PT, R25, 0x20, RZ ;  /* 0x0000002019097810 */ /* 0x000fe40007ffe0ff */
[----:B-1----:R-:W-:Y:S01]  /*0270*/  ISETP.GE.AND P5, PT, R5, UR13, PT ;  /* 0x0000000d05007c0c */ /* 0x002fe2000bfa6270 */
[----:B------:R-:W-:Y:S01]  /*0280*/  IMAD R45, R65, UR13, RZ ;  /* 0x0000000d412d7c24 */ /* 0x000fe2000f8e02ff */
[C---:B------:R-:W-:Y:S01]  /*0290*/  IADD3 R31, PT, PT, R25.reuse, 0x30, RZ ;  /* 0x00000030191f7810 */ /* 0x040fe20007ffe0ff */
[--C-:B------:R-:W-:Y:S01]  /*02a0*/  IMAD R25, R25, UR10, R2.reuse ;  /* 0x0000000a19197c24 */ /* 0x100fe2000f8e0202 */
[----:B------:R-:W-:Y:S01]  /*02b0*/  ISETP.GE.AND P0, PT, R7, UR12, PT ;  /* 0x0000000c07007c0c */ /* 0x000fe2000bf06270 */
[----:B0-----:R-:W-:Y:S01]  /*02c0*/  ULEA UR6, UR7, UR6, 0x18 ;  /* 0x0000000607067291 */ /* 0x001fe2000f8ec0ff */
[----:B------:R-:W-:Y:S01]  /*02d0*/  ISETP.GE.AND P1, PT, R9, UR12, PT ;  /* 0x0000000c09007c0c */ /* 0x000fe2000bf26270 */
[----:B------:R-:W-:Y:S01]  /*02e0*/  ULEA UR5, UR7, UR5, 0x18 ;  /* 0x0000000507057291 */ /* 0x000fe2000f8ec0ff */
[----:B------:R-:W-:Y:S01]  /*02f0*/  ISETP.GE.AND P2, PT, R31, UR12, PT ;  /* 0x0000000c1f007c0c */ /* 0x000fe2000bf46270 */
[--C-:B------:R-:W-:Y:S01]  /*0300*/  IMAD R26, R7, UR10, R2.reuse ;  /* 0x0000000a071a7c24 */ /* 0x100fe2000f8e0202 */
[----:B------:R-:W-:Y:S01]  /*0310*/  IADD3 R44, PT, PT, R45, R2, RZ ;  /* 0x000000022d2c7210 */ /* 0x000fe20007ffe0ff */
[--C-:B------:R-:W-:Y:S01]  /*0320*/  IMAD R30, R9, UR10, R2.reuse ;  /* 0x0000000a091e7c24 */ /* 0x100fe2000f8e0202 */
[----:B------:R-:W-:Y:S01]  /*0330*/  LEA R5, R65, UR6, 0x8 ;  /* 0x0000000641057c11 */ /* 0x000fe2000f8e40ff */
[----:B------:R-:W-:Y:S01]  /*0340*/  IMAD R31, R31, UR10, R2 ;  /* 0x0000000a1f1f7c24 */ /* 0x000fe2000f8e0202 */
[----:B------:R-:W-:Y:S01]  /*0350*/  LEA R46, R0, UR5, 0x8 ;  /* 0x00000005002e7c11 */ /* 0x000fe2000f8e40ff */
[----:B------:R-:W0:Y:S01]  /*0360*/  LDCU.64 UR12, c[0x0][0x388] ;  /* 0x00007100ff0c77ac */ /* 0x000e220008000a00 */
[----:B------:R-:W-:-:S02]  /*0370*/  IADD3 R28, PT, PT, R4, R5, RZ ;  /* 0x00000005041c7210 */ /* 0x000fc40007ffe0ff */
[----:B------:R-:W-:Y:S01]  /*0380*/  IADD3 R4, PT, PT, R4, UR5, RZ ;  /* 0x0000000504047c10 */ /* 0x000fe2000fffe0ff */
[----:B------:R-:W-:Y:S01]  /*0390*/  UIADD3 UR4, UPT, UPT, -UR4, URZ, URZ ;  /* 0x000000ff04047290 */ /* 0x000fe2000fffe1ff */
[C---:B------:R-:W-:Y:S02]  /*03a0*/  ISETP.LT.U32.AND P0, PT, R65.reuse, 0x30, !P0 ;  /* 0x000000304100780c */ /* 0x040fe40004701070 */
[C---:B------:R-:W-:Y:S02]  /*03b0*/  ISETP.LT.U32.AND P1, PT, R65.reuse, 0x20, !P1 ;  /* 0x000000204100780c */ /* 0x040fe40004f21070 */
[C---:B------:R-:W-:Y:S02]  /*03c0*/  ISETP.LT.U32.AND P2, PT, R65.reuse, 0x10, !P2 ;  /* 0x000000104100780c */ /* 0x040fe40005741070 */
[----:B------:R-:W-:Y:S02]  /*03d0*/  LEA R29, R65, R4, 0x6 ;  /* 0x00000004411d7211 */ /* 0x000fe400078e30ff */
[----:B------:R-:W-:-:S02]  /*03e0*/  LEA R44, R3, R44, 0x6 ;  /* 0x0000002c032c7211 */ /* 0x000fc400078e30ff */
[----:B--23--:R-:W-:-:S07]  /*03f0*/  LEA R48, R2, UR6, 0x4 ;  /* 0x0000000602307c11 */ /* 0x00cfce000f8e20ff */
.L_x_1:
[C---:B------:R-:W-:Y:S01]  /*0400*/  ISETP.GE.OR P3, PT, R24.reuse, UR11, !P0 ;  /* 0x0000000b18007c0c */ /* 0x040fe2000c766670 */
[----:B------:R-:W1:Y:S01]  /*0410*/  LDC R68, c[0x0][0x39c] ;  /* 0x0000e700ff447b82 */ /* 0x000e620000000800 */
[C---:B------:R-:W-:Y:S01]  /*0420*/  ISETP.GE.OR P6, PT, R24.reuse, UR11, !P2 ;  /* 0x0000000b18007c0c */ /* 0x040fe2000d7c6670 */
[----:B------:R-:W-:Y:S01]  /*0430*/  HFMA2 R14, -RZ, RZ, 0, 0 ;  /* 0x00000000ff0e7431 */ /* 0x000fe200000001ff */
[----:B------:R-:W-:-:S09]  /*0440*/  ISETP.GE.OR P4, PT, R24, UR11, !P1 ;  /* 0x0000000b18007c0c */ /* 0x000fd2000cf86670 */
[----:B------:R-:W2:Y:S08]  /*0450*/  @!P3 LDC.64 R8, c[0x0][0x380] ;  /* 0x0000e000ff08bb82 */ /* 0x000eb00000000a00 */
[----:B------:R-:W3:Y:S08]  /*0460*/  @!P6 LDC.64 R6, c[0x0][0x380] ;  /* 0x0000e000ff06eb82 */ /* 0x000ef00000000a00 */
[----:B------:R-:W4:Y:S01]  /*0470*/  @!P4 LDC.64 R4, c[0x0][0x380] ;  /* 0x0000e000ff04cb82 */ /* 0x000f220000000a00 */
[----:B--2---:R-:W-:-:S05]  /*0480*/  @!P3 IMAD.WIDE.U32 R8, R26, 0x4, R8 ;  /* 0x000000041a08b825 */ /* 0x004fca00078e0008 */
[----:B------:R2:W5:Y:S01]  /*0490*/  @!P3 LDG.E R14, desc[UR8][R8.64] ;  /* 0x00000008080eb981 */ /* 0x000562000c1e1900 */
[----:B-1----:R-:W-:Y:S02]  /*04a0*/  ISETP.GE.AND P3, PT, R47, R68, PT ;  /* 0x000000442f00720c */ /* 0x002fe40003f66270 */
[----:B------:R-:W-:Y:S02]  /*04b0*/  CS2R R16, SRZ ;  /* 0x0000000000107805 */ /* 0x000fe4000001ff00 */
[----:B------:R-:W-:Y:S01]  /*04c0*/  MOV R18, RZ ;  /* 0x000000ff00127202 */ /* 0x000fe20000000f00 */
[----:B---3--:R-:W-:Y:S01]  /*04d0*/  @!P6 IMAD.WIDE.U32 R10, R31, 0x4, R6 ;  /* 0x000000041f0ae825 */ /* 0x008fe200078e0006 */
[----:B------:R-:W-:Y:S02]  /*04e0*/  ISETP.GE.OR P3, PT, R65, UR11, P3 ;  /* 0x0000000b41007c0c */ /* 0x000fe40009f66670 */
[----:B------:R-:W-:Y:S02]  /*04f0*/  LEA R6, R3, R2, 0x6 ;  /* 0x0000000203067211 */ /* 0x000fe400078e30ff */
[----:B------:R-:W-:Y:S01]  /*0500*/  ISETP.GT.U32.OR P3, PT, R2, 0x3f, P3 ;  /* 0x0000003f0200780c */ /* 0x000fe20001f64470 */
[----:B------:R-:W3:Y:S01]  /*0510*/  @!P6 LDG.E R18, desc[UR8][R10.64] ;  /* 0x000000080a12e981 */ /* 0x000ee2000c1e1900 */
[----:B----4-:R-:W-:Y:S01]  /*0520*/  @!P4 IMAD.WIDE.U32 R4, R30, 0x4, R4 ;  /* 0x000000041e04c825 */ /* 0x010fe200078e0004 */
[----:B--2---:R-:W-:-:S04]  /*0530*/  IADD3 R9, P6, PT, R6, R45, RZ ;  /* 0x0000002d06097210 */ /* 0x004fc80007fde0ff */
[----:B------:R1:W2:Y:S01]  /*0540*/  @!P4 LDG.E R16, desc[UR8][R4.64] ;  /* 0x000000080410c981 */ /* 0x0002a2000c1e1900 */
[----:B------:R-:W-:Y:S02]  /*0550*/  ISETP.GE.AND P4, PT, R24, UR11, PT ;  /* 0x0000000b18007c0c */ /* 0x000fe4000bf86270 */
[----:B------:R-:W-:Y:S02]  /*0560*/  LEA.HI.X.SX32 R12, R45, RZ, 0x1, P6 ;  /* 0x000000ff2d0c7211 */ /* 0x000fe400030f0eff */
[----:B0-----:R-:W-:Y:S01]  /*0570*/  LEA R8, P6, R9, UR12, 0x2 ;  /* 0x0000000c09087c11 */ /* 0x001fe2000f8c10ff */
[----:B------:R-:W0:Y:S01]  /*0580*/  @!P3 LDC.64 R6, c[0x0][0x388] ;  /* 0x0000e200ff06bb82 */ /* 0x000e220000000a00 */
[----:B------:R-:W-:Y:S02]  /*0590*/  IADD3 R13, PT, PT, R47, 0x10, RZ ;  /* 0x000000102f0d7810 */ /* 0x000fe40007ffe0ff */
[----:B------:R-:W-:Y:S02]  /*05a0*/  ISETP.GE.OR P4, PT, R27, UR14, P4 ;  /* 0x0000000e1b007c0c */ /* 0x000fe4000a786670 */
[----:B------:R-:W-:-:S02]  /*05b0*/  LEA.HI.X R9, R9, UR13, R12, 0x2, P6 ;  /* 0x0000000d09097c11 */ /* 0x000fc4000b0f140c */
[----:B------:R-:W-:Y:S02]  /*05c0*/  ISETP.GT.U32.OR P4, PT, R0, 0x3f, P4 ;  /* 0x0000003f0000780c */ /* 0x000fe40002784470 */
[----:B------:R-:W-:-:S04]  /*05d0*/  ISETP.GE.AND P6, PT, R13, R68, PT ;  /* 0x000000440d00720c */ /* 0x000fc80003fc6270 */
[----:B------:R-:W-:Y:S01]  /*05e0*/  ISETP.GE.OR P6, PT, R65, UR11, P6 ;  /* 0x0000000b41007c0c */ /* 0x000fe2000b7c6670 */
[----:B------:R-:W-:-:S03]  /*05f0*/  HFMA2 R37, -RZ, RZ, 0, 0 ;  /* 0x00000000ff257431 */ /* 0x000fc600000001ff */
[----:B------:R-:W-:-:S03]  /*0600*/  ISETP.GT.U32.OR P6, PT, R2, 0x2f, P6 ;  /* 0x0000002f0200780c */ /* 0x000fc600037c4470 */
[----:B-1----:R-:W1:Y:S01]  /*0610*/  @!P4 LDC.64 R4, c[0x0][0x380] ;  /* 0x0000e000ff04cb82 */ /* 0x002e620000000a00 */
[----:B------:R-:W-:Y:S01]  /*0620*/  IADD3 R11, PT, PT, R47, 0x20, RZ ;  /* 0x000000202f0b7810 */ /* 0x000fe20007ffe0ff */
[----:B0-----:R-:W-:-:S05]  /*0630*/  @!P3 IMAD.WIDE R6, R44, 0x4, R6 ;  /* 0x000000042c06b825 */ /* 0x001fca00078e0206 */
[----:B------:R-:W4:Y:S04]  /*0640*/  @!P3 LDG.E R17, desc[UR8][R6.64] ;  /* 0x000000080611b981 */ /* 0x000f28000c1e1900 */
[----:B------:R-:W4:Y:S01]  /*0650*/  @!P6 LDG.E R37, desc[UR8][R8.64+0x40] ;  /* 0x000040080825e981 */ /* 0x000f22000c1e1900 */
[----:B------:R-:W-:Y:S02]  /*0660*/  ISETP.GE.AND P6, PT, R11, R68, PT ;  /* 0x000000440b00720c */ /* 0x000fe40003fc6270 */
[C---:B------:R-:W-:Y:S02]  /*0670*/  ISETP.GE.OR P3, PT, R65.reuse, UR11, P5 ;  /* 0x0000000b41007c0c */ /* 0x040fe4000af66670 */
[----:B------:R-:W-:Y:S02]  /*0680*/  ISETP.GE.OR P6, PT, R65, UR11, P6 ;  /* 0x0000000b41007c0c */ /* 0x000fe4000b7c6670 */
[----:B------:R-:W-:-:S02]  /*0690*/  ISETP.GT.U32.OR P3, PT, R2, 0xf, P3 ;  /* 0x0000000f0200780c */ /* 0x000fc40001f64470 */
[----:B------:R-:W-:Y:S01]  /*06a0*/  ISETP.GT.U32.OR P6, PT, R2, 0x1f, P6 ;  /* 0x0000001f0200780c */ /* 0x000fe200037c4470 */
[----:B------:R-:W-:Y:S01]  /*06b0*/  HFMA2 R39, -RZ, RZ, 0, 0 ;  /* 0x00000000ff277431 */ /* 0x000fe200000001ff */
[----:B------:R-:W-:Y:S01]  /*06c0*/  MOV R12, RZ ;  /* 0x000000ff000c7202 */ /* 0x000fe20000000f00 */
[----:B-1----:R-:W-:Y:S01]  /*06d0*/  @!P4 IMAD.WIDE.U32 R4, R25, 0x4, R4 ;  /* 0x000000041904c825 */ /* 0x002fe200078e0004 */
[----:B------:R-:W-:-:S04]  /*06e0*/  MOV R67, RZ ;  /* 0x000000ff00437202 */ /* 0x000fc80000000f00 */
[----:B------:R-:W4:Y:S04]  /*06f0*/  @!P4 LDG.E R12, desc[UR8][R4.64] ;  /* 0x00000008040cc981 */ /* 0x000f28000c1e1900 */
[----:B------:R-:W4:Y:S04]  /*0700*/  @!P3 LDG.E R67, desc[UR8][R8.64+0xc0] ;  /* 0x0000c0080843b981 */ /* 0x000f28000c1e1900 */
[----:B------:R-:W4:Y:S04]  /*0710*/  @!P6 LDG.E R39, desc[UR8][R8.64+0x80] ;  /* 0x000080080827e981 */ /* 0x000f28000c1e1900 */
[----:B-----5:R-:W-:Y:S04]  /*0720*/  STS [R29+0x400], R14 ;  /* 0x0004000e1d007388 */ /* 0x020fe80000000800 */
[----:B---3--:R-:W-:Y:S04]  /*0730*/  STS [R29+0xc00], R18 ;  /* 0x000c00121d007388 */ /* 0x008fe80000000800 */
[----:B--2---:R-:W-:Y:S04]  /*0740*/  STS [R29+0x800], R16 ;  /* 0x000800101d007388 */ /* 0x004fe80000000800 */
[----:B----4-:R-:W-:Y:S04]  /*0750*/  STS [R29], R12 ;  /* 0x0000000c1d007388 */ /* 0x010fe80000000800 */
[----:B------:R-:W-:Y:S04]  /*0760*/  STS [R28], R17 ;  /* 0x000000111c007388 */ /* 0x000fe80000000800 */
[----:B------:R-:W-:Y:S04]  /*0770*/  STS [R28+0x40], R37 ;  /* 0x000040251c007388 */ /* 0x000fe80000000800 */
[----:B------:R-:W-:Y:S04]  /*0780*/  STS [R28+0x80], R39 ;  /* 0x000080271c007388 */ /* 0x000fe80000000800 */
[----:B------:R-:W-:Y:S01]  /*0790*/  STS [R28+0xc0], R67 ;  /* 0x0000c0431c007388 */ /* 0x000fe20000000800 */
[----:B------:R-:W-:Y:S06]  /*07a0*/  BAR.SYNC.DEFER_BLOCKING 0x0 ;  /* 0x0000000000007b1d */ /* 0x000fec0000010000 */
[----:B------:R-:W-:Y:S04]  /*07b0*/  LDS.128 R4, [R46] ;  /* 0x000000002e047984 */ /* 0x000fe80000000c00 */
[----:B------:R-:W0:Y:S04]  /*07c0*/  LDS.128 R20, [R48] ;  /* 0x0000000030147984 */ /* 0x000e280000000c00 */
[----:B------:R-:W1:Y:S04]  /*07d0*/  LDS.128 R40, [R48+0x100] ;  /* 0x0001000030287984 */ /* 0x000e680000000c00 */
[----:B------:R-:W2:Y:S04]  /*07e0*/  LDS.128 R32, [R48+0x200] ;  /* 0x0002000030207984 */ /* 0x000ea80000000c00 */
[----:B------:R-:W3:Y:S04]  /*07f0*/  LDS.128 R8, [R46+0x40] ;  /* 0x000040002e087984 */ /* 0x000ee80000000c00 */
[----:B------:R-:W4:Y:S04]  /*0800*/  LDS.128 R12, [R46+0x80] ;  /* 0x000080002e0c7984 */ /* 0x000f280000000c00 */
[----:B------:R-:W5:Y:S01]  /*0810*/  LDS.128 R16, [R46+0xc0] ;  /* 0x0000c0002e107984 */ /* 0x000f620000000c00 */
[C---:B0-----:R-:W-:Y:S01]  /*0820*/  FFMA R37, R4.reuse, R20, RZ ;  /* 0x0000001404257223 */ /* 0x041fe200000000ff */
[C---:B------:R-:W-:Y:S01]  /*0830*/  FFMA R36, R4.reuse, R21, RZ ;  /* 0x0000001504247223 */ /* 0x040fe200000000ff */
[C---:B------:R-:W-:Y:S01]  /*0840*/  FFMA R67, R4.reuse, R22, RZ ;  /* 0x0000001604437223 */ /* 0x040fe200000000ff */
[----:B------:R-:W-:Y:S01]  /*0850*/  FFMA R4, R4, R23, RZ ;  /* 0x0000001704047223 */ /* 0x000fe200000000ff */
[----:B-1----:R-:W-:Y:S01]  /*0860*/  FFMA R37, R40, R5, R37 ;  /* 0x0000000528257223 */ /* 0x002fe20000000025 */
[C---:B------:R-:W-:Y:S01]  /*0870*/  FFMA R39, R5.reuse, R41, R36 ;  /* 0x0000002905277223 */ /* 0x040fe20000000024 */
[C---:B------:R-:W-:Y:S01]  /*0880*/  FFMA R69, R5.reuse, R42, R67 ;  /* 0x0000002a05457223 */ /* 0x040fe20000000043 */
[----:B------:R-:W-:Y:S01]  /*0890*/  FFMA R36, R5, R43, R4 ;  /* 0x0000002b05247223 */ /* 0x000fe20000000004 */
[----:B--2---:R-:W-:Y:S01]  /*08a0*/  FFMA R67, R32, R6, R37 ;  /* 0x0000000620437223 */ /* 0x004fe20000000025 */
[C---:B------:R-:W-:Y:S01]  /*08b0*/  FFMA R4, R6.reuse, R33, R39 ;  /* 0x0000002106047223 */ /* 0x040fe20000000027 */
[----:B------:R-:W-:Y:S01]  /*08c0*/  FFMA R5, R6, R34, R69 ;  /* 0x0000002206057223 */ /* 0x000fe20000000045 */
[----:B---3--:R-:W-:Y:S01]  /*08d0*/  FFMA R37, R20, R8, RZ ;  /* 0x0000000814257223 */ /* 0x008fe200000000ff */
[----:B------:R-:W-:Y:S01]  /*08e0*/  FFMA R6, R6, R35, R36 ;  /* 0x0000002306067223 */ /* 0x000fe20000000024 */
[C---:B------:R-:W-:Y:S01]  /*08f0*/  FFMA R36, R8.reuse, R21, RZ ;  /* 0x0000001508247223 */ /* 0x040fe200000000ff */
[C---:B------:R-:W-:Y:S01]  /*0900*/  FFMA R39, R8.reuse, R22, RZ ;  /* 0x0000001608277223 */ /* 0x040fe200000000ff */
[----:B------:R-:W-:Y:S01]  /*0910*/  FFMA R38, R8, R23, RZ ;  /* 0x0000001708267223 */ /* 0x000fe200000000ff */
[-C--:B------:R-:W-:Y:S01]  /*0920*/  FFMA R37, R40, R9.reuse, R37 ;  /* 0x0000000928257223 */ /* 0x080fe20000000025 */
[-C--:B------:R-:W-:Y:S01]  /*0930*/  FFMA R8, R41, R9.reuse, R36 ;  /* 0x0000000929087223 */ /* 0x080fe20000000024 */
[-C--:B------:R-:W-:Y:S01]  /*0940*/  FFMA R71, R42, R9.reuse, R39 ;  /* 0x000000092a477223 */ /* 0x080fe20000000027 */
[----:B------:R-:W-:Y:S01]  /*0950*/  FFMA R70, R43, R9, R38 ;  /* 0x000000092b467223 */ /* 0x000fe20000000026 */
[----:B------:R-:W-:-:S02]  /*0960*/  FFMA R69, R32, R10, R37 ;  /* 0x0000000a20457223 */ /* 0x000fc40000000025 */
[----:B------:R-:W0:Y:S01]  /*0970*/  LDS.128 R36, [R48+0x300] ;  /* 0x0003000030247984 */ /* 0x000e220000000c00 */
[----:B----4-:R-:W-:Y:S01]  /*0980*/  FFMA R73, R12, R22, RZ ;  /* 0x000000160c497223 */ /* 0x010fe200000000ff */
[-C--:B------:R-:W-:Y:S01]  /*0990*/  FFMA R8, R33, R10.reuse, R8 ;  /* 0x0000000a21087223 */ /* 0x080fe20000000008 */
[-C--:B------:R-:W-:Y:S01]  /*09a0*/  FFMA R9, R34, R10.reuse, R71 ;  /* 0x0000000a22097223 */ /* 0x080fe20000000047 */
[----:B------:R-:W-:Y:S01]  /*09b0*/  FFMA R10, R35, R10, R70 ;  /* 0x0000000a230a7223 */ /* 0x000fe20000000046 */
[----:B------:R-:W-:Y:S01]  /*09c0*/  FFMA R71, R20, R12, RZ ;  /* 0x0000000c14477223 */ /* 0x000fe200000000ff */
[C---:B------:R-:W-:Y:S01]  /*09d0*/  FFMA R70, R12.reuse, R21, RZ ;  /* 0x000000150c467223 */ /* 0x040fe200000000ff */
[----:B------:R-:W-:Y:S01]  /*09e0*/  FFMA R72, R12, R23, RZ ;  /* 0x000000170c487223 */ /* 0x000fe200000000ff */
[-C--:B------:R-:W-:Y:S01]  /*09f0*/  FFMA R73, R42, R13.reuse, R73 ;  /* 0x0000000d2a497223 */ /* 0x080fe20000000049 */
[-C--:B------:R-:W-:Y:S01]  /*0a00*/  FFMA R71, R40, R13.reuse, R71 ;  /* 0x0000000d28477223 */ /* 0x080fe20000000047 */
[-C--:B------:R-:W-:Y:S01]  /*0a10*/  FFMA R12, R41, R13.reuse, R70 ;  /* 0x0000000d290c7223 */ /* 0x080fe20000000046 */
[----:B------:R-:W-:Y:S01]  /*0a20*/  FFMA R72, R43, R13, R72 ;  /* 0x0000000d2b487223 */ /* 0x000fe20000000048 */
[----:B------:R-:W-:Y:S01]  /*0a30*/  FFMA R13, R34, R14, R73 ;  /* 0x0000000e220d7223 */ /* 0x000fe20000000049 */
[----:B-----5:R-:W-:Y:S01]  /*0a40*/  FFMA R73, R20, R16, RZ ;  /* 0x0000001014497223 */ /* 0x020fe200000000ff */
[C---:B------:R-:W-:Y:S01]  /*0a50*/  FFMA R20, R16.reuse, R21, RZ ;  /* 0x0000001510147223 */ /* 0x040fe200000000ff */
[C---:B------:R-:W-:Y:S01]  /*0a60*/  FFMA R21, R16.reuse, R22, RZ ;  /* 0x0000001610157223 */ /* 0x040fe200000000ff */
[----:B------:R-:W-:-:S02]  /*0a70*/  FFMA R16, R16, R23, RZ ;  /* 0x0000001710107223 */ /* 0x000fc400000000ff */
[-C--:B------:R-:W-:Y:S01]  /*0a80*/  FFMA R20, R41, R17.reuse, R20 ;  /* 0x0000001129147223 */ /* 0x080fe20000000014 */
[-C--:B------:R-:W-:Y:S01]  /*0a90*/  FFMA R21, R42, R17.reuse, R21 ;  /* 0x000000112a157223 */ /* 0x080fe20000000015 */
[-C--:B------:R-:W-:Y:S01]  /*0aa0*/  FFMA R73, R40, R17.reuse, R73 ;  /* 0x0000001128497223 */ /* 0x080fe20000000049 */
[----:B------:R-:W-:Y:S01]  /*0ab0*/  FFMA R16, R43, R17, R16 ;  /* 0x000000112b107223 */ /* 0x000fe20000000010 */
[CC--:B------:R-:W-:Y:S01]  /*0ac0*/  FFMA R70, R33.reuse, R18.reuse, R20 ;  /* 0x0000001221467223 */ /* 0x0c0fe20000000014 */
[----:B------:R-:W-:Y:S01]  /*0ad0*/  FFMA R75, R34, R18, R21 ;  /* 0x00000012224b7223 */ /* 0x000fe20000000015 */
[----:B------:R-:W-:Y:S01]  /*0ae0*/  LDS.128 R40, [R48+0x400] ;  /* 0x0004000030287984 */ /* 0x000fe20000000c00 */
[CC--:B------:R-:W-:Y:S01]  /*0af0*/  FFMA R71, R32.reuse, R14.reuse, R71 ;  /* 0x0000000e20477223 */ /* 0x0c0fe20000000047 */
[----:B------:R-:W-:Y:S01]  /*0b00*/  FFMA R12, R33, R14, R12 ;  /* 0x0000000e210c7223 */ /* 0x000fe2000000000c */
[----:B------:R-:W-:Y:S01]  /*0b10*/  FFMA R73, R32, R18, R73 ;  /* 0x0000001220497223 */ /* 0x000fe20000000049 */
[----:B------:R-:W1:Y:S01]  /*0b20*/  LDS.128 R20, [R46+0x10] ;  /* 0x000010002e147984 */ /* 0x000e620000000c00 */
[C---:B------:R-:W-:Y:S01]  /*0b30*/  FFMA R14, R35.reuse, R14, R72 ;  /* 0x0000000e230e7223 */ /* 0x040fe20000000048 */
[----:B------:R-:W-:-:S02]  /*0b40*/  FFMA R18, R35, R18, R16 ;  /* 0x0000001223127223 */ /* 0x000fc40000000010 */
[----:B------:R-:W2:Y:S01]  /*0b50*/  LDS.128 R32, [R46+0x50] ;  /* 0x000050002e207984 */ /* 0x000ea20000000c00 */
[C---:B0-----:R-:W-:Y:S01]  /*0b60*/  FFMA R67, R36.reuse, R7, R67 ;  /* 0x0000000724437223 */ /* 0x041fe20000000043 */
[C---:B------:R-:W-:Y:S01]  /*0b70*/  FFMA R16, R7.reuse, R37, R4 ;  /* 0x0000002507107223 */ /* 0x040fe20000000004 */
[C---:B------:R-:W-:Y:S01]  /*0b80*/  FFMA R17, R7.reuse, R38, R5 ;  /* 0x0000002607117223 */ /* 0x040fe20000000005 */
[----:B------:R-:W-:Y:S02]  /*0b90*/  FFMA R72, R7, R39, R6 ;  /* 0x0000002707487223 */ /* 0x000fe40000000006 */
[----:B------:R-:W0:Y:S01]  /*0ba0*/  LDS.128 R4, [R46+0x90] ;  /* 0x000090002e047984 */ /* 0x000e220000000c00 */
[-C--:B------:R-:W-:Y:S01]  /*0bb0*/  FFMA R69, R36, R11.reuse, R69 ;  /* 0x0000000b24457223 */ /* 0x080fe20000000045 */
[-C--:B------:R-:W-:Y:S01]  /*0bc0*/  FFMA R77, R37, R11.reuse, R8 ;  /* 0x0000000b254d7223 */ /* 0x080fe20000000008 */
[-C--:B------:R-:W-:Y:S01]  /*0bd0*/  FFMA R81, R38, R11.reuse, R9 ;  /* 0x0000000b26517223 */ /* 0x080fe20000000009 */
[----:B------:R-:W-:-:S02]  /*0be0*/  FFMA R74, R39, R11, R10 ;  /* 0x0000000b274a7223 */ /* 0x000fc4000000000a */
[----:B------:R-:W3:Y:S01]  /*0bf0*/  LDS.128 R8, [R46+0xd0] ;  /* 0x0000d0002e087984 */ /* 0x000ee20000000c00 */
[C---:B------:R-:W-:Y:S01]  /*0c00*/  FFMA R71, R36.reuse, R15, R71 ;  /* 0x0000000f24477223 */ /* 0x040fe20000000047 */
[----:B------:R-:W-:Y:S01]  /*0c10*/  FFMA R73, R36, R19, R73 ;  /* 0x0000001324497223 */ /* 0x000fe20000000049 */
[-C--:B------:R-:W-:Y:S01]  /*0c20*/  FFMA R79, R37, R15.reuse, R12 ;  /* 0x0000000f254f7223 */ /* 0x080fe2000000000c */
[CC--:B------:R-:W-:Y:S01]  /*0c30*/  FFMA R13, R38.reuse, R15.reuse, R13 ;  /* 0x0000000f260d7223 */ /* 0x0c0fe2000000000d */
[C---:B------:R-:W-:Y:S01]  /*0c40*/  FFMA R14, R39.reuse, R15, R14 ;  /* 0x0000000f270e7223 */ /* 0x040fe2000000000e */
[-C--:B------:R-:W-:Y:S01]  /*0c50*/  FFMA R75, R38, R19.reuse, R75 ;  /* 0x00000013264b7223 */ /* 0x080fe2000000004b */
[-C--:B------:R-:W-:Y:S01]  /*0c60*/  FFMA R36, R39, R19.reuse, R18 ;  /* 0x0000001327247223 */ /* 0x080fe20000000012 */
[----:B------:R-:W-:Y:S01]  /*0c70*/  FFMA R37, R37, R19, R70 ;  /* 0x0000001325257223 */ /* 0x000fe20000000046 */
[C---:B-1----:R-:W-:Y:S01]  /*0c80*/  FFMA R38, R20.reuse, R41, R16 ;  /* 0x0000002914267223 */ /* 0x042fe20000000010 */
[C---:B------:R-:W-:Y:S01]  /*0c90*/  FFMA R39, R20.reuse, R42, R17 ;  /* 0x0000002a14277223 */ /* 0x040fe20000000011 */
[C---:B------:R-:W-:Y:S01]  /*0ca0*/  FFMA R67, R20.reuse, R40, R67 ;  /* 0x0000002814437223 */ /* 0x040fe20000000043 */
[----:B------:R-:W1:Y:S01]  /*0cb0*/  LDS.128 R16, [R48+0x500] ;  /* 0x0005000030107984 */ /* 0x000e620000000c00 */
[----:B------:R-:W-:Y:S01]  /*0cc0*/  FFMA R72, R20, R43, R72 ;  /* 0x0000002b14487223 */ /* 0x000fe20000000048 */
[----:B--2---:R-:W-:Y:S01]  /*0cd0*/  FFMA R20, R32, R41, R77 ;  /* 0x0000002920147223 */ /* 0x004fe2000000004d */
[----:B------:R-:W-:Y:S01]  /*0ce0*/  FFMA R69, R40, R32, R69 ;  /* 0x0000002028457223 */ /* 0x000fe20000000045 */
[CC--:B------:R-:W-:Y:S01]  /*0cf0*/  FFMA R81, R32.reuse, R42.reuse, R81 ;  /* 0x0000002a20517223 */ /* 0x0c0fe20000000051 */
[-C--:B------:R-:W-:Y:S01]  /*0d00*/  FFMA R74, R32, R43.reuse, R74 ;  /* 0x0000002b204a7223 */ /* 0x080fe2000000004a */
[C---:B0-----:R-:W-:Y:S01]  /*0d10*/  FFMA R77, R4.reuse, R42, R13 ;  /* 0x0000002a044d7223 */ /* 0x041fe2000000000d */
[----:B------:R-:W-:-:S02]  /*0d20*/  FFMA R70, R4, R43, R14 ;  /* 0x0000002b04467223 */ /* 0x000fc4000000000e */
[----:B------:R-:W0:Y:S01]  /*0d30*/  LDS.128 R12, [R48+0x600] ;  /* 0x00060000300c7984 */ /* 0x000e220000000c00 */
[----:B------:R-:W-:Y:S01]  /*0d40*/  FFMA R71, R40, R4, R71 ;  /* 0x0000000428477223 */ /* 0x000fe20000000047 */
[-C--:B------:R-:W-:Y:S01]  /*0d50*/  FFMA R32, R4, R41.reuse, R79 ;  /* 0x0000002904207223 */ /* 0x080fe2000000004f */
[----:B---3--:R-:W-:Y:S01]  /*0d60*/  FFMA R73, R40, R8, R73 ;  /* 0x0000000828497223 */ /* 0x008fe20000000049 */
[C---:B------:R-:W-:Y:S01]  /*0d70*/  FFMA R4, R8.reuse, R41, R37 ;  /* 0x0000002908047223 */ /* 0x040fe20000000025 */
[C---:B------:R-:W-:Y:S01]  /*0d80*/  FFMA R75, R8.reuse, R42, R75 ;  /* 0x0000002a084b7223 */ /* 0x040fe2000000004b */
[----:B------:R-:W-:Y:S02]  /*0d90*/  FFMA R36, R8, R43, R36 ;  /* 0x0000002b08247223 */ /* 0x000fe40000000024 */
[----:B------:R-:W2:Y:S01]  /*0da0*/  LDS.128 R40, [R48+0x700] ;  /* 0x0007000030287984 */ /* 0x000ea20000000c00 */
[C---:B-1----:R-:W-:Y:S01]  /*0db0*/  FFMA R67, R16.reuse, R21, R67 ;  /* 0x0000001510437223 */ /* 0x042fe20000000043 */
[C---:B------:R-:W-:Y:S01]  /*0dc0*/  FFMA R37, R21.reuse, R17, R38 ;  /* 0x0000001115257223 */ /* 0x040fe20000000026 */
[C---:B------:R-:W-:Y:S01]  /*0dd0*/  FFMA R39, R21.reuse, R18, R39 ;  /* 0x0000001215277223 */ /* 0x040fe20000000027 */
[----:B------:R-:W-:Y:S01]  /*0de0*/  FFMA R8, R21, R19, R72 ;  /* 0x0000001315087223 */ /* 0x000fe20000000048 */
[C---:B------:R-:W-:Y:S01]  /*0df0*/  FFMA R69, R16.reuse, R33, R69 ;  /* 0x0000002110457223 */ /* 0x040fe20000000045 */
[C---:B------:R-:W-:Y:S01]  /*0e00*/  FFMA R4, R17.reuse, R9, R4 ;  /* 0x0000000911047223 */ /* 0x040fe20000000004 */
[C---:B------:R-:W-:Y:S01]  /*0e10*/  FFMA R20, R17.reuse, R33, R20 ;  /* 0x0000002111147223 */ /* 0x040fe20000000014 */
[-C--:B------:R-:W-:Y:S01]  /*0e20*/  FFMA R71, R16, R5.reuse, R71 ;  /* 0x0000000510477223 */ /* 0x080fe20000000047 */
[-C--:B------:R-:W-:Y:S01]  /*0e30*/  FFMA R38, R17, R5.reuse, R32 ;  /* 0x0000000511267223 */ /* 0x080fe20000000020 */
[CC--:B------:R-:W-:Y:S01]  /*0e40*/  FFMA R21, R18.reuse, R5.reuse, R77 ;  /* 0x0000000512157223 */ /* 0x0c0fe2000000004d */
[C---:B------:R-:W-:Y:S01]  /*0e50*/  FFMA R70, R19.reuse, R5, R70 ;  /* 0x0000000513467223 */ /* 0x040fe20000000046 */
[CC--:B------:R-:W-:Y:S01]  /*0e60*/  FFMA R81, R18.reuse, R33.reuse, R81 ;  /* 0x0000002112517223 */ /* 0x0c0fe20000000051 */
[----:B------:R-:W-:Y:S01]  /*0e70*/  FFMA R78, R19, R33, R74 ;  /* 0x00000021134e7223 */ /* 0x000fe2000000004a */
[----:B------:R-:W-:Y:S01]  /*0e80*/  FFMA R5, R18, R9, R75 ;  /* 0x0000000912057223 */ /* 0x000fe2000000004b */
[----:B0-----:R-:W-:Y:S01]  /*0e90*/  FFMA R77, R12, R22, R67 ;  /* 0x000000160c4d7223 */ /* 0x001fe20000000043 */
[----:B------:R-:W-:Y:S01]  /*0ea0*/  FFMA R32, R22, R15, R8 ;  /* 0x0000000f16207223 */ /* 0x000fe20000000008 */
[C---:B------:R-:W-:Y:S01]  /*0eb0*/  FFMA R33, R12.reuse, R34, R69 ;  /* 0x000000220c217223 */ /* 0x040fe20000000045 */
[C---:B------:R-:W-:Y:S01]  /*0ec0*/  FFMA R4, R13.reuse, R10, R4 ;  /* 0x0000000a0d047223 */ /* 0x040fe20000000004 */
[C---:B------:R-:W-:Y:S01]  /*0ed0*/  FFMA R20, R13.reuse, R34, R20 ;  /* 0x000000220d147223 */ /* 0x040fe20000000014 */
[-C--:B------:R-:W-:Y:S01]  /*0ee0*/  FFMA R67, R12, R6.reuse, R71 ;  /* 0x000000060c437223 */ /* 0x080fe20000000047 */
[-C--:B------:R-:W-:Y:S01]  /*0ef0*/  FFMA R8, R13, R6.reuse, R38 ;  /* 0x000000060d087223 */ /* 0x080fe20000000026 */
[-C--:B------:R-:W-:Y:S01]  /*0f00*/  FFMA R69, R14, R6.reuse, R21 ;  /* 0x000000060e457223 */ /* 0x080fe20000000015 */
[----:B------:R-:W-:Y:S01]  /*0f10*/  FFMA R70, R15, R6, R70 ;  /* 0x000000060f467223 */ /* 0x000fe20000000046 */
[C---:B------:R-:W-:Y:S01]  /*0f20*/  FFMA R72, R22.reuse, R13, R37 ;  /* 0x0000000d16487223 */ /* 0x040fe20000000025 */
[----:B------:R-:W-:Y:S01]  /*0f30*/  FFMA R83, R22, R14, R39 ;  /* 0x0000000e16537223 */ /* 0x000fe20000000027 */
[-C--:B------:R-:W-:Y:S01]  /*0f40*/  FFMA R73, R16, R9.reuse, R73 ;  /* 0x0000000910497223 */ /* 0x080fe20000000049 */
[----:B------:R-:W-:Y:S01]  /*0f50*/  FFMA R74, R19, R9, R36 ;  /* 0x00000009134a7223 */ /* 0x000fe20000000024 */
[CC--:B------:R-:W-:Y:S01]  /*0f60*/  FFMA R75, R14.reuse, R34.reuse, R81 ;  /* 0x000000220e4b7223 */ /* 0x0c0fe20000000051 */
[----:B------:R-:W-:Y:S01]  /*0f70*/  FFMA R78, R15, R34, R78 ;  /* 0x000000220f4e7223 */ /* 0x000fe2000000004e */
[----:B------:R-:W-:Y:S01]  /*0f80*/  FFMA R71, R14, R10, R5 ;  /* 0x0000000a0e477223 */ /* 0x000fe20000000005 */
[----:B------:R-:W-:Y:S01]  /*0f90*/  LDS.128 R16, [R46+0x20] ;  /* 0x000020002e107984 */ /* 0x000fe20000000c00 */
[-C--:B--2---:R-:W-:Y:S01]  /*0fa0*/  FFMA R67, R40, R7.reuse, R67 ;  /* 0x0000000728437223 */ /* 0x084fe20000000043 */
[-C--:B------:R-:W-:Y:S01]  /*0fb0*/  FFMA R79, R41, R7.reuse, R8 ;  /* 0x00000007294f7223 */ /* 0x080fe20000000008 */
[-C--:B------:R-:W-:Y:S01]  /*0fc0*/  FFMA R69, R42, R7.reuse, R69 ;  /* 0x000000072a457223 */ /* 0x080fe20000000045 */
[----:B------:R-:W0:Y:S01]  /*0fd0*/  LDS.128 R36, [R48+0x800] ;  /* 0x0008000030247984 */ /* 0x000e220000000c00 */
[----:B------:R-:W-:Y:S01]  /*0fe0*/  FFMA R70, R43, R7, R70 ;  /* 0x000000072b467223 */ /* 0x000fe20000000046 */
[----:B------:R-:W-:Y:S01]  /*0ff0*/  FFMA R9, R41, R11, R4 ;  /* 0x0000000b29097223 */ /* 0x000fe20000000004 */
[----:B------:R-:W-:Y:S01]  /*1000*/  FFMA R77, R40, R23, R77 ;  /* 0x00000017284d7223 */ /* 0x000fe2000000004d */
[C---:B------:R-:W-:Y:S01]  /*1010*/  FFMA R34, R23.reuse, R41, R72 ;  /* 0x0000002917227223 */ /* 0x040fe20000000048 */
[C---:B------:R-:W-:Y:S01]  /*1020*/  FFMA R83, R23.reuse, R42, R83 ;  /* 0x0000002a17537223 */ /* 0x040fe20000000053 */
[----:B------:R-:W-:Y:S01]  /*1030*/  FFMA R32, R23, R43, R32 ;  /* 0x0000002b17207223 */ /* 0x000fe20000000020 */
[----:B------:R-:W-:Y:S01]  /*1040*/  FFMA R81, R41, R35, R20 ;  /* 0x0000002329517223 */ /* 0x000fe20000000014 */
[----:B------:R-:W1:Y:S04]  /*1050*/  LDS.128 R4, [R46+0xa0] ;  /* 0x0000a0002e047984 */ /* 0x000e680000000c00 */
[----:B------:R-:W2:Y:S01]  /*1060*/  LDS.128 R20, [R46+0xe0] ;  /* 0x0000e0002e147984 */ /* 0x000ea20000000c00 */
[-C--:B------:R-:W-:Y:S01]  /*1070*/  FFMA R73, R12, R10.reuse, R73 ;  /* 0x0000000a0c497223 */ /* 0x080fe20000000049 */
[----:B------:R-:W-:-:S02]  /*1080*/  FFMA R74, R15, R10, R74 ;  /* 0x0000000a0f4a7223 */ /* 0x000fc4000000004a */
[----:B------:R-:W3:Y:S01]  /*1090*/  LDS.128 R12, [R46+0x60] ;  /* 0x000060002e0c7984 */ /* 0x000ee20000000c00 */
[-C--:B------:R-:W-:Y:S01]  /*10a0*/  FFMA R33, R40, R35.reuse, R33 ;  /* 0x0000002328217223 */ /* 0x080fe20000000021 */
[-C--:B------:R-:W-:Y:S01]  /*10b0*/  FFMA R75, R42, R35.reuse, R75 ;  /* 0x000000232a4b7223 */ /* 0x080fe2000000004b */
[C---:B------:R-:W-:Y:S01]  /*10c0*/  FFMA R78, R43.reuse, R35, R78 ;  /* 0x000000232b4e7223 */ /* 0x040fe2000000004e */
[-C--:B------:R-:W-:Y:S01]  /*10d0*/  FFMA R73, R40, R11.reuse, R73 ;  /* 0x0000000b28497223 */ /* 0x080fe20000000049 */
[-C--:B------:R-:W-:Y:S01]  /*10e0*/  FFMA R71, R42, R11.reuse, R71 ;  /* 0x0000000b2a477223 */ /* 0x080fe20000000047 */
[----:B------:R-:W-:Y:S02]  /*10f0*/  FFMA R74, R43, R11, R74 ;  /* 0x0000000b2b4a7223 */ /* 0x000fe4000000004a */
[----:B------:R-:W4:Y:S01]  /*1100*/  LDS.128 R40, [R48+0x900] ;  /* 0x0009000030287984 */ /* 0x000f220000000c00 */
[C---:B0-----:R-:W-:Y:S01]  /*1110*/  FFMA R77, R16.reuse, R36, R77 ;  /* 0x00000024104d7223 */ /* 0x041fe2000000004d */
[C---:B------:R-:W-:Y:S01]  /*1120*/  FFMA R34, R16.reuse, R37, R34 ;  /* 0x0000002510227223 */ /* 0x040fe20000000022 */
[C---:B------:R-:W-:Y:S01]  /*1130*/  FFMA R35, R16.reuse, R38, R83 ;  /* 0x0000002610237223 */ /* 0x040fe20000000053 */
[----:B------:R-:W-:Y:S01]  /*1140*/  FFMA R32, R16, R39, R32 ;  /* 0x0000002710207223 */ /* 0x000fe20000000020 */
[----:B-1----:R-:W-:Y:S01]  /*1150*/  FFMA R67, R36, R4, R67 ;  /* 0x0000000424437223 */ /* 0x002fe20000000043 */
[C---:B------:R-:W-:Y:S01]  /*1160*/  FFMA R16, R4.reuse, R37, R79 ;  /* 0x0000002504107223 */ /* 0x040fe2000000004f */
[C---:B------:R-:W-:Y:S01]  /*1170*/  FFMA R69, R4.reuse, R38, R69 ;  /* 0x0000002604457223 */ /* 0x040fe20000000045 */
[----:B------:R-:W-:Y:S01]  /*1180*/  FFMA R70, R4, R39, R70 ;  /* 0x0000002704467223 */ /* 0x000fe20000000046 */
[----:B--2---:R-:W-:-:S02]  /*1190*/  FFMA R4, R20, R37, R9 ;  /* 0x0000002514047223 */ /* 0x004fc40000000009 */
[----:B------:R-:W0:Y:S01]  /*11a0*/  LDS.128 R8, [R48+0xa00] ;  /* 0x000a000030087984 */ /* 0x000e220000000c00 */
[C---:B---3--:R-:W-:Y:S01]  /*11b0*/  FFMA R33, R36.reuse, R12, R33 ;  /* 0x0000000c24217223 */ /* 0x048fe20000000021 */
[----:B------:R-:W-:Y:S01]  /*11c0*/  FFMA R73, R36, R20, R73 ;  /* 0x0000001424497223 */ /* 0x000fe20000000049 */
[----:B------:R-:W-:Y:S01]  /*11d0*/  FFMA R71, R20, R38, R71 ;  /* 0x0000002614477223 */ /* 0x000fe20000000047 */
[C---:B------:R-:W-:Y:S01]  /*11e0*/  FFMA R72, R12.reuse, R37, R81 ;  /* 0x000000250c487223 */ /* 0x040fe20000000051 */
[-C--:B------:R-:W-:Y:S01]  /*11f0*/  FFMA R78, R12, R39.reuse, R78 ;  /* 0x000000270c4e7223 */ /* 0x080fe2000000004e */
[----:B------:R-:W-:Y:S01]  /*1200*/  FFMA R20, R20, R39, R74 ;  /* 0x0000002714147223 */ /* 0x000fe2000000004a */
[C---:B----4-:R-:W-:Y:S01]  /*1210*/  FFMA R77, R40.reuse, R17, R77 ;  /* 0x00000011284d7223 */ /* 0x050fe2000000004d */
[C---:B------:R-:W-:Y:S01]  /*1220*/  FFMA R39, R17.reuse, R41, R34 ;  /* 0x0000002911277223 */ /* 0x040fe20000000022 */
[C---:B------:R-:W-:Y:S01]  /*1230*/  FFMA R37, R17.reuse, R42, R35 ;  /* 0x0000002a11257223 */ /* 0x040fe20000000023 */
[----:B------:R-:W-:Y:S01]  /*1240*/  FFMA R36, R17, R43, R32 ;  /* 0x0000002b11247223 */ /* 0x000fe20000000020 */
[----:B------:R-:W-:-:S02]  /*1250*/  FFMA R17, R40, R13, R33 ;  /* 0x0000000d28117223 */ /* 0x000fc40000000021 */
[----:B------:R-:W1:Y:S01]  /*1260*/  LDS.128 R32, [R48+0xb00] ;  /* 0x000b000030207984 */ /* 0x000e620000000c00 */
[----:B------:R-:W-:Y:S01]  /*1270*/  FFMA R75, R12, R38, R75 ;  /* 0x000000260c4b7223 */ /* 0x000fe2000000004b */
[-C--:B------:R-:W-:Y:S01]  /*1280*/  FFMA R67, R40, R5.reuse, R67 ;  /* 0x0000000528437223 */ /* 0x080fe20000000043 */
[-C--:B------:R-:W-:Y:S01]  /*1290*/  FFMA R16, R41, R5.reuse, R16 ;  /* 0x0000000529107223 */ /* 0x080fe20000000010 */
[CC--:B------:R-:W-:Y:S01]  /*12a0*/  FFMA R69, R42.reuse, R5.reuse, R69 ;  /* 0x000000052a457223 */ /* 0x0c0fe20000000045 */
[----:B------:R-:W-:Y:S01]  /*12b0*/  FFMA R70, R43, R5, R70 ;  /* 0x000000052b467223 */ /* 0x000fe20000000046 */
[-C--:B------:R-:W-:Y:S01]  /*12c0*/  FFMA R72, R41, R13.reuse, R72 ;  /* 0x0000000d29487223 */ /* 0x080fe20000000048 */
[-C--:B------:R-:W-:Y:S01]  /*12d0*/  FFMA R75, R42, R13.reuse, R75 ;  /* 0x0000000d2a4b7223 */ /* 0x080fe2000000004b */
[----:B------:R-:W-:Y:S01]  /*12e0*/  FFMA R78, R43, R13, R78 ;  /* 0x0000000d2b4e7223 */ /* 0x000fe2000000004e */
[-C--:B------:R-:W-:Y:S01]  /*12f0*/  FFMA R73, R40, R21.reuse, R73 ;  /* 0x0000001528497223 */ /* 0x080fe20000000049 */
[-C--:B------:R-:W-:Y:S01]  /*1300*/  FFMA R4, R41, R21.reuse, R4 ;  /* 0x0000001529047223 */ /* 0x080fe20000000004 */
[-C--:B------:R-:W-:Y:S01]  /*1310*/  FFMA R5, R42, R21.reuse, R71 ;  /* 0x000000152a057223 */ /* 0x080fe20000000047 */
[----:B------:R-:W-:-:S02]  /*1320*/  FFMA R20, R43, R21, R20 ;  /* 0x000000152b147223 */ /* 0x000fc40000000014 */
[----:B------:R-:W-:Y:S01]  /*1330*/  LDS.128 R40, [R48+0xc00] ;  /* 0x000c000030287984 */ /* 0x000fe20000000c00 */
[----:B0-----:R-:W-:Y:S01]  /*1340*/  FFMA R21, R8, R18, R77 ;  /* 0x0000001208157223 */ /* 0x001fe2000000004d */
[C---:B------:R-:W-:Y:S01]  /*1350*/  FFMA R12, R18.reuse, R9, R39 ;  /* 0x00000009120c7223 */ /* 0x040fe20000000027 */
[C---:B------:R-:W-:Y:S01]  /*1360*/  FFMA R13, R18.reuse, R10, R37 ;  /* 0x0000000a120d7223 */ /* 0x040fe20000000025 */
[----:B------:R-:W-:Y:S02]  /*1370*/  FFMA R18, R18, R11, R36 ;  /* 0x0000000b12127223 */ /* 0x000fe40000000024 */
[----:B------:R-:W0:Y:S01]  /*1380*/  LDS.128 R36, [R46+0x30] ;  /* 0x000030002e247984 */ /* 0x000e220000000c00 */
[-C--:B------:R-:W-:Y:S01]  /*1390*/  FFMA R73, R8, R22.reuse, R73 ;  /* 0x0000001608497223 */ /* 0x080fe20000000049 */
[CC--:B------:R-:W-:Y:S01]  /*13a0*/  FFMA R4, R9.reuse, R22.reuse, R4 ;  /* 0x0000001609047223 */ /* 0x0c0fe20000000004 */
[----:B------:R-:W-:Y:S01]  /*13b0*/  FFMA R5, R10, R22, R5 ;  /* 0x000000160a057223 */ /* 0x000fe20000000005 */
[-C--:B------:R-:W-:Y:S01]  /*13c0*/  FFMA R17, R8, R14.reuse, R17 ;  /* 0x0000000e08117223 */ /* 0x080fe20000000011 */
[-C--:B------:R-:W-:Y:S01]  /*13d0*/  FFMA R72, R9, R14.reuse, R72 ;  /* 0x0000000e09487223 */ /* 0x080fe20000000048 */
[-C--:B------:R-:W-:Y:S01]  /*13e0*/  FFMA R75, R10, R14.reuse, R75 ;  /* 0x0000000e0a4b7223 */ /* 0x080fe2000000004b */
[----:B------:R-:W-:Y:S01]  /*13f0*/  FFMA R78, R11, R14, R78 ;  /* 0x0000000e0b4e7223 */ /* 0x000fe2000000004e */
[-C--:B------:R-:W-:Y:S01]  /*1400*/  FFMA R67, R8, R6.reuse, R67 ;  /* 0x0000000608437223 */ /* 0x080fe20000000043 */
[-C--:B------:R-:W-:Y:S01]  /*1410*/  FFMA R16, R9, R6.reuse, R16 ;  /* 0x0000000609107223 */ /* 0x080fe20000000010 */
[-C--:B------:R-:W-:Y:S01]  /*1420*/  FFMA R69, R10, R6.reuse, R69 ;  /* 0x000000060a457223 */ /* 0x080fe20000000045 */
[C---:B------:R-:W-:Y:S01]  /*1430*/  FFMA R70, R11.reuse, R6, R70 ;  /* 0x000000060b467223 */ /* 0x040fe20000000046 */
[----:B------:R-:W-:-:S02]  /*1440*/  FFMA R22, R11, R22, R20 ;  /* 0x000000160b167223 */ /* 0x000fc40000000014 */
[----:B------:R-:W2:Y:S01]  /*1450*/  LDS.128 R8, [R48+0xd00] ;  /* 0x000d000030087984 */ /* 0x000ea20000000c00 */
[-C--:B-1----:R-:W-:Y:S01]  /*1460*/  FFMA R67, R32, R7.reuse, R67 ;  /* 0x0000000720437223 */ /* 0x082fe20000000043 */
[-C--:B------:R-:W-:Y:S01]  /*1470*/  FFMA R71, R33, R7.reuse, R16 ;  /* 0x0000000721477223 */ /* 0x080fe20000000010 */
[CC--:B------:R-:W-:Y:S01]  /*1480*/  FFMA R69, R34.reuse, R7.reuse, R69 ;  /* 0x0000000722457223 */ /* 0x0c0fe20000000045 */
[----:B------:R-:W-:Y:S01]  /*1490*/  FFMA R70, R35, R7, R70 ;  /* 0x0000000723467223 */ /* 0x000fe20000000046 */
[-C--:B------:R-:W-:Y:S01]  /*14a0*/  FFMA R77, R33, R23.reuse, R4 ;  /* 0x00000017214d7223 */ /* 0x080fe20000000004 */
[----:B------:R-:W-:Y:S02]  /*14b0*/  FFMA R76, R34, R23, R5 ;  /* 0x00000017224c7223 */ /* 0x000fe40000000005 */
[----:B------:R-:W1:Y:S01]  /*14c0*/  LDS.128 R4, [R48+0xe00] ;  /* 0x000e000030047984 */ /* 0x000e620000000c00 */
[C---:B------:R-:W-:Y:S01]  /*14d0*/  FFMA R21, R32.reuse, R19, R21 ;  /* 0x0000001320157223 */ /* 0x040fe20000000015 */
[C---:B------:R-:W-:Y:S01]  /*14e0*/  FFMA R12, R19.reuse, R33, R12 ;  /* 0x00000021130c7223 */ /* 0x040fe2000000000c */
[C---:B------:R-:W-:Y:S01]  /*14f0*/  FFMA R13, R19.reuse, R34, R13 ;  /* 0x00000022130d7223 */ /* 0x040fe2000000000d */
[----:B------:R-:W-:Y:S01]  /*1500*/  FFMA R14, R19, R35, R18 ;  /* 0x00000023130e7223 */ /* 0x000fe20000000012 */
[----:B------:R-:W-:-:S02]  /*1510*/  FFMA R74, R32, R15, R17 ;  /* 0x0000000f204a7223 */ /* 0x000fc40000000011 */
[----:B------:R-:W3:Y:S01]  /*1520*/  LDS.128 R16, [R48+0xf00] ;  /* 0x000f000030107984 */ /* 0x000ee20000000c00 */
[----:B------:R-:W-:Y:S01]  /*1530*/  FFMA R72, R33, R15, R72 ;  /* 0x0000000f21487223 */ /* 0x000fe20000000048 */
[-C--:B------:R-:W-:Y:S01]  /*1540*/  FFMA R73, R32, R23.reuse, R73 ;  /* 0x0000001720497223 */ /* 0x080fe20000000049 */
[C---:B------:R-:W-:Y:S01]  /*1550*/  FFMA R80, R35.reuse, R23, R22 ;  /* 0x0000001723507223 */ /* 0x040fe20000000016 */
[-C--:B------:R-:W-:Y:S01]  /*1560*/  FFMA R75, R34, R15.reuse, R75 ;  /* 0x0000000f224b7223 */ /* 0x080fe2000000004b */
[----:B------:R-:W-:Y:S01]  /*1570*/  FFMA R78, R35, R15, R78 ;  /* 0x0000000f234e7223 */ /* 0x000fe2000000004e */
[C---:B0-----:R-:W-:Y:S01]  /*1580*/  FFMA R12, R36.reuse, R41, R12 ;  /* 0x00000029240c7223 */ /* 0x041fe2000000000c */
[C---:B------:R-:W-:Y:S01]  /*1590*/  FFMA R13, R36.reuse, R42, R13 ;  /* 0x0000002a240d7223 */ /* 0x040fe2000000000d */
[C---:B------:R-:W-:Y:S01]  /*15a0*/  FFMA R14, R36.reuse, R43, R14 ;  /* 0x0000002b240e7223 */ /* 0x040fe2000000000e */
[----:B------:R-:W-:Y:S01]  /*15b0*/  FFMA R21, R36, R40, R21 ;  /* 0x0000002824157223 */ /* 0x000fe20000000015 */
[C---:B--2---:R-:W-:Y:S01]  /*15c0*/  FFMA R23, R37.reuse, R9, R12 ;  /* 0x0000000925177223 */ /* 0x044fe2000000000c */
[C---:B------:R-:W-:Y:S01]  /*15d0*/  FFMA R33, R37.reuse, R10, R13 ;  /* 0x0000000a25217223 */ /* 0x040fe2000000000d */
[----:B------:R-:W-:-:S02]  /*15e0*/  FFMA R20, R37, R11, R14 ;  /* 0x0000000b25147223 */ /* 0x000fc4000000000e */
[----:B------:R-:W0:Y:S01]  /*15f0*/  LDS.128 R12, [R46+0x70] ;  /* 0x000070002e0c7984 */ /* 0x000e220000000c00 */
[----:B------:R-:W-:Y:S01]  /*1600*/  FFMA R21, R8, R37, R21 ;  /* 0x0000002508157223 */ /* 0x000fe20000000015 */
[----:B-1----:R-:W-:-:S03]  /*1610*/  FFMA R22, R38, R5, R23 ;  /* 0x0000000526167223 */ /* 0x002fc60000000017 */
[----:B------:R-:W-:Y:S01]  /*1620*/  FFMA R21, R4, R38, R21 ;  /* 0x0000002604157223 */ /* 0x000fe20000000015 */
[C---:B------:R-:W-:Y:S01]  /*1630*/  FFMA R33, R38.reuse, R6, R33 ;  /* 0x0000000626217223 */ /* 0x040fe20000000021 */
[----:B------:R-:W-:Y:S02]  /*1640*/  FFMA R38, R38, R7, R20 ;  /* 0x0000000726267223 */ /* 0x000fe40000000014 */
[----:B---3--:R-:W-:Y:S01]  /*1650*/  FFMA R20, R16, R39, R21 ;  /* 0x0000002710147223 */ /* 0x008fe20000000015 */
[----:B------:R-:W-:-:S03]  /*1660*/  FFMA R21, R39, R17, R22 ;  /* 0x0000001127157223 */ /* 0x000fc60000000016 */
[----:B------:R-:W-:Y:S01]  /*1670*/  FADD R49, R20, R49 ;  /* 0x0000003114317221 */ /* 0x000fe20000000000 */
[----:B------:R-:W-:Y:S02]  /*1680*/  FADD R50, R21, R50 ;  /* 0x0000003215327221 */ /* 0x000fe40000000000 */
[----:B------:R-:W1:Y:S01]  /*1690*/  LDS.128 R20, [R46+0xb0] ;  /* 0x0000b0002e147984 */ /* 0x000e620000000c00 */
[----:B------:R-:W-:-:S04]  /*16a0*/  FFMA R32, R39, R18, R33 ;  /* 0x0000001227207223 */ /* 0x000fc80000000021 */
[----:B------:R-:W-:Y:S01]  /*16b0*/  FADD R51, R32, R51 ;  /* 0x0000003320337221 */ /* 0x000fe20000000000 */
[----:B0-----:R-:W-:-:S04]  /*16c0*/  FFMA R33, R40, R12, R74 ;  /* 0x0000000c28217223 */ /* 0x001fc8000000004a */
[----:B------:R-:W-:Y:S02]  /*16d0*/  FFMA R37, R8, R13, R33 ;  /* 0x0000000d08257223 */ /* 0x000fe40000000021 */
[----:B------:R-:W0:Y:S01]  /*16e0*/  LDS.128 R32, [R46+0xf0] ;  /* 0x0000f0002e207984 */ /* 0x000e220000000c00 */
[----:B------:R-:W-:Y:S01]  /*16f0*/  FFMA R75, R12, R42, R75 ;  /* 0x0000002a0c4b7223 */ /* 0x000fe2000000004b */
[-C--:B------:R-:W-:Y:S01]  /*1700*/  FFMA R37, R4, R14.reuse, R37 ;  /* 0x0000000e04257223 */ /* 0x080fe20000000025 */
[C---:B------:R-:W-:Y:S01]  /*1710*/  FFMA R72, R12.reuse, R41, R72 ;  /* 0x000000290c487223 */ /* 0x040fe20000000048 */
[----:B------:R-:W-:Y:S01]  /*1720*/  FFMA R78, R12, R43, R78 ;  /* 0x0000002b0c4e7223 */ /* 0x000fe2000000004e */
[----:B------:R-:W-:Y:S01]  /*1730*/  FFMA R75, R10, R13, R75 ;  /* 0x0000000d0a4b7223 */ /* 0x000fe2000000004b */
[----:B------:R-:W-:Y:S01]  /*1740*/  FFMA R12, R16, R15, R37 ;  /* 0x0000000f100c7223 */ /* 0x000fe20000000025 */
[-C--:B------:R-:W-:Y:S01]  /*1750*/  FFMA R72, R9, R13.reuse, R72 ;  /* 0x0000000d09487223 */ /* 0x080fe20000000048 */
[----:B------:R-:W-:Y:S01]  /*1760*/  FFMA R78, R11, R13, R78 ;  /* 0x0000000d0b4e7223 */ /* 0x000fe2000000004e */
[----:B------:R-:W-:Y:S01]  /*1770*/  FFMA R75, R6, R14, R75 ;  /* 0x0000000e064b7223 */ /* 0x000fe2000000004b */
[----:B------:R-:W-:Y:S01]  /*1780*/  FADD R53, R12, R53 ;  /* 0x000000350c357221 */ /* 0x000fe20000000000 */
[----:B-1----:R-:W-:Y:S01]  /*1790*/  FFMA R67, R40, R20, R67 ;  /* 0x0000001428437223 */ /* 0x002fe20000000043 */
[----:B------:R-:W-:Y:S01]  /*17a0*/  FFMA R12, R20, R41, R71 ;  /* 0x00000029140c7223 */ /* 0x000fe20000000047 */
[-C--:B------:R-:W-:Y:S01]  /*17b0*/  FFMA R72, R5, R14.reuse, R72 ;  /* 0x0000000e05487223 */ /* 0x080fe20000000048 */
[----:B------:R-:W-:Y:S01]  /*17c0*/  FFMA R78, R7, R14, R78 ;  /* 0x0000000e074e7223 */ /* 0x000fe2000000004e */
[----:B------:R-:W-:Y:S01]  /*17d0*/  FFMA R14, R18, R15, R75 ;  /* 0x0000000f120e7223 */ /* 0x000fe2000000004b */
[-C--:B------:R-:W-:Y:S01]  /*17e0*/  FFMA R67, R8, R21.reuse, R67 ;  /* 0x0000001508437223 */ /* 0x080fe20000000043 */
[----:B------:R-:W-:Y:S01]  /*17f0*/  FFMA R12, R9, R21, R12 ;  /* 0x00000015090c7223 */ /* 0x000fe2000000000c */
[----:B------:R-:W-:Y:S01]  /*1800*/  FFMA R13, R17, R15, R72 ;  /* 0x0000000f110d7223 */ /* 0x000fe20000000048 */
[----:B------:R-:W-:Y:S01]  /*1810*/  FADD R55, R14, R55 ;  /* 0x000000370e377221 */ /* 0x000fe20000000000 */
[-C--:B------:R-:W-:Y:S01]  /*1820*/  FFMA R67, R4, R22.reuse, R67 ;  /* 0x0000001604437223 */ /* 0x080fe20000000043 */
[----:B------:R-:W-:Y:S01]  /*1830*/  FFMA R14, R5, R22, R12 ;  /* 0x00000016050e7223 */ /* 0x000fe2000000000c */
[----:B------:R-:W-:-:S02]  /*1840*/  FADD R54, R13, R54 ;  /* 0x000000360d367221 */ /* 0x000fc40000000000 */
[-C--:B------:R-:W-:Y:S01]  /*1850*/  FFMA R12, R16, R23.reuse, R67 ;  /* 0x00000017100c7223 */ /* 0x080fe20000000043 */
[----:B------:R-:W-:Y:S01]  /*1860*/  FFMA R13, R17, R23, R14 ;  /* 0x00000017110d7223 */ /* 0x000fe2000000000e */
[C---:B------:R-:W-:Y:S01]  /*1870*/  FFMA R69, R20.reuse, R42, R69 ;  /* 0x0000002a14457223 */ /* 0x040fe20000000045 */
[----:B------:R-:W-:Y:S01]  /*1880*/  FFMA R70, R20, R43, R70 ;  /* 0x0000002b14467223 */ /* 0x000fe20000000046 */
[----:B------:R-:W-:Y:S01]  /*1890*/  FADD R57, R12, R57 ;  /* 0x000000390c397221 */ /* 0x000fe20000000000 */
[----:B------:R-:W-:Y:S01]  /*18a0*/  FADD R58, R13, R58 ;  /* 0x0000003a0d3a7221 */ /* 0x000fe20000000000 */
[----:B------:R-:W-:Y:S01]  /*18b0*/  UIADD3 UR4, UPT, UPT, UR4, 0x1, URZ ;  /* 0x0000000104047890 */ /* 0x000fe2000fffe0ff */
[-C--:B------:R-:W-:Y:S01]  /*18c0*/  FFMA R69, R10, R21.reuse, R69 ;  /* 0x000000150a457223 */ /* 0x080fe20000000045 */
[----:B------:R-:W-:Y:S02]  /*18d0*/  FFMA R70, R11, R21, R70 ;  /* 0x000000150b467223 */ /* 0x000fe40000000046 */
[----:B------:R-:W-:Y:S01]  /*18e0*/  UISETP.NE.AND UP0, UPT, UR4, URZ, UPT ;  /* 0x000000ff0400728c */ /* 0x000fe2000bf05270 */
[----:B0-----:R-:W-:Y:S01]  /*18f0*/  FFMA R73, R40, R32, R73 ;  /* 0x0000002028497223 */ /* 0x001fe20000000049 */
[C---:B------:R-:W-:Y:S01]  /*1900*/  FFMA R12, R32.reuse, R41, R77 ;  /* 0x00000029200c7223 */ /* 0x040fe2000000004d */
[C---:B------:R-:W-:Y:S01]  /*1910*/  FFMA R13, R32.reuse, R42, R76 ;  /* 0x0000002a200d7223 */ /* 0x040fe2000000004c */
[----:B------:R-:W-:Y:S01]  /*1920*/  FFMA R80, R32, R43, R80 ;  /* 0x0000002b20507223 */ /* 0x000fe20000000050 */
[-C--:B------:R-:W-:Y:S01]  /*1930*/  FFMA R73, R8, R33.reuse, R73 ;  /* 0x0000002108497223 */ /* 0x080fe20000000049 */
[-C--:B------:R-:W-:Y:S01]  /*1940*/  FFMA R12, R9, R33.reuse, R12 ;  /* 0x00000021090c7223 */ /* 0x080fe2000000000c */
[-C--:B------:R-:W-:Y:S01]  /*1950*/  FFMA R13, R10, R33.reuse, R13 ;  /* 0x000000210a0d7223 */ /* 0x080fe2000000000d */
[----:B------:R-:W-:Y:S01]  /*1960*/  FFMA R80, R11, R33, R80 ;  /* 0x000000210b507223 */ /* 0x000fe20000000050 */
[-C--:B------:R-:W-:Y:S01]  /*1970*/  FFMA R69, R6, R22.reuse, R69 ;  /* 0x0000001606457223 */ /* 0x080fe20000000045 */
[----:B------:R-:W-:Y:S01]  /*1980*/  FFMA R70, R7, R22, R70 ;  /* 0x0000001607467223 */ /* 0x000fe20000000046 */
[-C--:B------:R-:W-:Y:S01]  /*1990*/  FFMA R73, R4, R34.reuse, R73 ;  /* 0x0000002204497223 */ /* 0x080fe20000000049 */
[-C--:B------:R-:W-:Y:S01]  /*19a0*/  FFMA R12, R5, R34.reuse, R12 ;  /* 0x00000022050c7223 */ /* 0x080fe2000000000c */
[-C--:B------:R-:W-:Y:S01]  /*19b0*/  FFMA R13, R6, R34.reuse, R13 ;  /* 0x00000022060d7223 */ /* 0x080fe2000000000d */
[----:B------:R-:W-:Y:S01]  /*19c0*/  FFMA R80, R7, R34, R80 ;  /* 0x0000002207507223 */ /* 0x000fe20000000050 */
[----:B------:R-:W-:Y:S01]  /*19d0*/  FFMA R14, R18, R23, R69 ;  /* 0x00000017120e7223 */ /* 0x000fe20000000045 */
[----:B------:R-:W-:Y:S01]  /*19e0*/  FFMA R39, R39, R19, R38 ;  /* 0x0000001327277223 */ /* 0x000fe20000000026 */
[C---:B------:R-:W-:Y:S01]  /*19f0*/  FFMA R15, R19.reuse, R15, R78 ;  /* 0x0000000f130f7223 */ /* 0x040fe2000000004e */
[----:B------:R-:W-:Y:S01]  /*1a00*/  FFMA R23, R19, R23, R70 ;  /* 0x0000001713177223 */ /* 0x000fe20000000046 */
[-C--:B------:R-:W-:Y:S01]  /*1a10*/  FFMA R16, R16, R35.reuse, R73 ;  /* 0x0000002310107223 */ /* 0x080fe20000000049 */
[-C--:B------:R-:W-:Y:S01]  /*1a20*/  FFMA R17, R17, R35.reuse, R12 ;  /* 0x0000002311117223 */ /* 0x080fe2000000000c */
[-C--:B------:R-:W-:Y:S01]  /*1a30*/  FFMA R18, R18, R35.reuse, R13 ;  /* 0x0000002312127223 */ /* 0x080fe2000000000d */
[----:B------:R-:W-:Y:S01]  /*1a40*/  FFMA R19, R19, R35, R80 ;  /* 0x0000002313137223 */ /* 0x000fe20000000050 */
[C---:B------:R-:W-:Y:S01]  /*1a50*/  LEA R45, R68.reuse, R45, 0x4 ;  /* 0x0000002d442d7211 */ /* 0x040fe200078e20ff */
[----:B------:R-:W-:Y:S01]  /*1a60*/  FADD R52, R39, R52 ;  /* 0x0000003427347221 */ /* 0x000fe20000000000 */
[----:B------:R-:W-:Y:S01]  /*1a70*/  LEA R44, R68, R44, 0x4 ;  /* 0x0000002c442c7211 */ /* 0x000fe200078e20ff */
[----:B------:R-:W-:Y:S01]  /*1a80*/  FADD R56, R15, R56 ;  /* 0x000000380f387221 */ /* 0x000fe20000000000 */
[----:B------:R-:W-:Y:S01]  /*1a90*/  FADD R59, R14, R59 ;  /* 0x0000003b0e3b7221 */ /* 0x000fe20000000000 */
[----:B------:R-:W-:Y:S01]  /*1aa0*/  FADD R60, R23, R60 ;  /* 0x0000003c173c7221 */ /* 0x000fe20000000000 */
[----:B------:R-:W-:Y:S01]  /*1ab0*/  FADD R61, R16, R61 ;  /* 0x0000003d103d7221 */ /* 0x000fe20000000000 */
[----:B------:R-:W-:Y:S01]  /*1ac0*/  FADD R62, R17, R62 ;  /* 0x0000003e113e7221 */ /* 0x000fe20000000000 */
[----:B------:R-:W-:Y:S01]  /*1ad0*/  FADD R63, R18, R63 ;  /* 0x0000003f123f7221 */ /* 0x000fe20000000000 */
[----:B------:R-:W-:Y:S01]  /*1ae0*/  FADD R64, R19, R64 ;  /* 0x0000004013407221 */ /* 0x000fe20000000000 */
[----:B------:R-:W-:-:S02]  /*1af0*/  IADD3 R24, PT, PT, R24, 0x10, RZ ;  /* 0x0000001018187810 */ /* 0x000fc40007ffe0ff */
[----:B------:R-:W-:Y:S02]  /*1b00*/  IADD3 R26, PT, PT, R26, 0x10, RZ ;  /* 0x000000101a1a7810 */ /* 0x000fe40007ffe0ff */
[----:B------:R-:W-:Y:S02]  /*1b10*/  IADD3 R30, PT, PT, R30, 0x10, RZ ;  /* 0x000000101e1e7810 */ /* 0x000fe40007ffe0ff */
[----:B------:R-:W-:Y:S02]  /*1b20*/  IADD3 R31, PT, PT, R31, 0x10, RZ ;  /* 0x000000101f1f7810 */ /* 0x000fe40007ffe0ff */
[----:B------:R-:W-:Y:S02]  /*1b30*/  IADD3 R65, PT, PT, R65, 0x10, RZ ;  /* 0x0000001041417810 */ /* 0x000fe40007ffe0ff */
[----:B------:R-:W-:Y:S01]  /*1b40*/  IADD3 R25, PT, PT, R25, 0x10, RZ ;  /* 0x0000001019197810 */ /* 0x000fe20007ffe0ff */
[----:B------:R-:W-:Y:S06]  /*1b50*/  BAR.SYNC.DEFER_BLOCKING 0x0 ;  /* 0x0000000000007b1d */ /* 0x000fec0000010000 */
[----:B------:R-:W-:Y:S05]  /*1b60*/  BRA.U UP0, `(.L_x_1) ;  /* 0xffffffe900247547 */ /* 0x000fea000b83ffff */
.L_x_0:
[----:B------:R-:W0:Y:S01]  /*1b70*/  S2R R0, SR_TID.X ;  /* 0x0000000000007919 */ /* 0x000e220000002100 */
[----:B------:R-:W1:Y:S01]  /*1b80*/  LDCU.64 UR6, c[0x0][0x398] ;  /* 0x00007300ff0677ac */ /* 0x000e620008000a00 */
[C---:B------:R-:W-:Y:S02]  /*1b90*/  IADD3 R11, PT, PT, R66.reuse, 0x1, RZ ;  /* 0x00000001420b7810 */ /* 0x040fe40007ffe0ff */
[----:B------:R-:W-:Y:S01]  /*1ba0*/  IADD3 R12, PT, PT, R66, 0x2, RZ ;  /* 0x00000002420c7810 */ /* 0x000fe20007ffe0ff */
[----:B------:R-:W2:Y:S01]  /*1bb0*/  LDCU.64 UR4, c[0x0][0x390] ;  /* 0x00007200ff0477ac */ /* 0x000ea20008000a00 */
[----:B0-----:R-:W-:-:S04]  /*1bc0*/  SHF.L.U32 R0, R0, 0x2, RZ ;  /* 0x0000000200007819 */ /* 0x001fc800000006ff */
[----:B------:R-:W-:Y:S01]  /*1bd0*/  LEA R13, R3, R0, 0x6 ;  /* 0x00000000030d7211 */ /* 0x000fe200078e30ff */
[----:B-1----:R-:W-:-:S03]  /*1be0*/  IMAD R0, R66, UR7, RZ ;  /* 0x0000000742007c24 */ /* 0x002fc6000f8e02ff */
[C---:B------:R-:W-:Y:S02]  /*1bf0*/  ISETP.GE.AND P2, PT, R13.reuse, UR7, PT ;  /* 0x000000070d007c0c */ /* 0x040fe4000bf46270 */
[----:B------:R-:W-:Y:S02]  /*1c00*/  IADD3 R4, PT, PT, R13, 0x1, RZ ;  /* 0x000000010d047810 */ /* 0x000fe40007ffe0ff */
[----:B------:R-:W-:Y:S02]  /*1c10*/  ISETP.GE.OR P1, PT, R66, UR6, P2 ;  /* 0x0000000642007c0c */ /* 0x000fe40009726670 */
[----:B------:R-:W-:Y:S02]  /*1c20*/  ISETP.GE.OR P6, PT, R11, UR6, P2 ;  /* 0x000000060b007c0c */ /* 0x000fe400097c6670 */
[----:B------:R-:W-:Y:S02]  /*1c30*/  ISETP.GE.AND P3, PT, R4, UR7, PT ;  /* 0x0000000704007c0c */ /* 0x000fe4000bf66270 */
[----:B------:R-:W-:-:S02]  /*1c40*/  IADD3 R9, PT, PT, R13, 0x2, RZ ;  /* 0x000000020d097810 */ /* 0x000fc40007ffe0ff */
[----:B------:R-:W-:-:S05]  /*1c50*/  ISETP.GE.OR P5, PT, R66, UR6, P3 ;  /* 0x0000000642007c0c */ /* 0x000fca0009fa6670 */
[----:B------:R-:W0:Y:S01]  /*1c60*/  @!P1 LDC.64 R2, c[0x0][0x390] ;  /* 0x0000e400ff029b82 */ /* 0x000e220000000a00 */
[----:B------:R-:W-:-:S07]  /*1c70*/  @!P1 IADD3 R5, PT, PT, R13, R0, RZ ;  /* 0x000000000d059210 */ /* 0x000fce0007ffe0ff */
[----:B------:R-:W1:Y:S01]  /*1c80*/  @!P6 LDC.64 R6, c[0x0][0x390] ;  /* 0x0000e400ff06eb82 */ /* 0x000e620000000a00 */
[----:B0-----:R-:W-:Y:S01]  /*1c90*/  @!P1 IMAD.WIDE R2, R5, 0x4, R2 ;  /* 0x0000000405029825 */ /* 0x001fe200078e0202 */
[----:B------:R-:W-:-:S04]  /*1ca0*/  IADD3 R5, P0, PT, R13, R0, RZ ;  /* 0x000000000d057210 */ /* 0x000fc80007f1e0ff */
[----:B------:R-:W-:Y:S01]  /*1cb0*/  LEA.HI.X.SX32 R8, R0, RZ, 0x1, P0 ;  /* 0x000000ff00087211 */ /* 0x000fe200000f0eff */
[----:B------:R0:W-:Y:S01]  /*1cc0*/  @!P1 STG.E desc[UR8][R2.64], R49 ;  /* 0x0000003102009986 */ /* 0x0001e2000c101908 */
[----:B--2---:R-:W-:Y:S02]  /*1cd0*/  LEA R4, P4, R5, UR4, 0x2 ;  /* 0x0000000405047c11 */ /* 0x004fe4000f8810ff */
[----:B------:R-:W-:Y:S02]  /*1ce0*/  ISETP.GE.AND P0, PT, R9, UR7, PT ;  /* 0x0000000709007c0c */ /* 0x000fe4000bf06270 */
[----:B------:R-:W-:Y:S02]  /*1cf0*/  IADD3 R9, PT, PT, R13, 0x3, RZ ;  /* 0x000000030d097810 */ /* 0x000fe40007ffe0ff */
[----:B------:R-:W-:Y:S02]  /*1d00*/  LEA.HI.X R5, R5, UR5, R8, 0x2, P4 ;  /* 0x0000000505057c11 */ /* 0x000fe4000a0f1408 */
[----:B------:R-:W-:-:S02]  /*1d10*/  ISETP.GE.OR P4, PT, R66, UR6, P0 ;  /* 0x0000000642007c0c */ /* 0x000fc40008786670 */
[----:B------:R-:W-:Y:S01]  /*1d20*/  ISETP.GE.AND P1, PT, R9, UR7, PT ;  /* 0x0000000709007c0c */ /* 0x000fe2000bf26270 */
[----:B------:R-:W-:Y:S01]  /*1d30*/  @!P5 STG.E desc[UR8][R4.64+0x4], R50 ;  /* 0x000004320400d986 */ /* 0x000fe2000c101908 */
[----:B------:R-:W-:Y:S02]  /*1d40*/  IADD3 R0, PT, PT, R0, UR7, RZ ;  /* 0x0000000700007c10 */ /* 0x000fe4000fffe0ff */
[C---:B------:R-:W-:Y:S02]  /*1d50*/  ISETP.GE.OR P5, PT, R66.reuse, UR6, P1 ;  /* 0x0000000642007c0c */ /* 0x040fe40008fa6670 */
[----:B------:R-:W-:Y:S02]  /*1d60*/  @!P6 IADD3 R9, PT, PT, R13, R0, RZ ;  /* 0x000000000d09e210 */ /* 0x000fe40007ffe0ff */
[----:B------:R-:W-:-:S03]  /*1d70*/  IADD3 R66, PT, PT, R66, 0x3, RZ ;  /* 0x0000000342427810 */ /* 0x000fc60007ffe0ff */
[----:B------:R-:W-:Y:S01]  /*1d80*/  @!P4 STG.E desc[UR8][R4.64+0x8], R51 ;  /* 0x000008330400c986 */ /* 0x000fe2000c101908 */
[----:B------:R-:W-:Y:S01]  /*1d90*/  ISETP.GE.OR P4, PT, R12, UR6, P2 ;  /* 0x000000060c007c0c */ /* 0x000fe20009786670 */
[----:B-1----:R-:W-:Y:S01]  /*1da0*/  @!P6 IMAD.WIDE R6, R9, 0x4, R6 ;  /* 0x000000040906e825 */ /* 0x002fe200078e0206 */
[----:B------:R-:W-:-:S03]  /*1db0*/  ISETP.GE.OR P2, PT, R66, UR6, P2 ;  /* 0x0000000642007c0c */ /* 0x000fc60009746670 */
[----:B------:R1:W-:Y:S01]  /*1dc0*/  @!P5 STG.E desc[UR8][R4.64+0xc], R52 ;  /* 0x00000c340400d986 */ /* 0x0003e2000c101908 */
[----:B0-----:R-:W-:-:S03]  /*1dd0*/  IADD3 R3, P5, PT, R13, R0, RZ ;  /* 0x000000000d037210 */ /* 0x001fc60007fbe0ff */
[----:B------:R0:W-:Y:S01]  /*1de0*/  @!P6 STG.E desc[UR8][R6.64], R53 ;  /* 0x000000350600e986 */ /* 0x0001e2000c101908 */
[----:B------:R-:W-:Y:S02]  /*1df0*/  ISETP.GE.OR P6, PT, R11, UR6, P3 ;  /* 0x000000060b007c0c */ /* 0x000fe40009fc6670 */
[C---:B------:R-:W-:Y:S01]  /*1e00*/  LEA.HI.X.SX32 R10, R0.reuse, RZ, 0x1, P5 ;  /* 0x000000ff000a7211 */ /* 0x040fe200028f0eff */
[----:B------:R-:W2:Y:S01]  /*1e10*/  @!P4 LDC.64 R8, c[0x0][0x390] ;  /* 0x0000e400ff08cb82 */ /* 0x000ea20000000a00 */
[C---:B------:R-:W-:Y:S02]  /*1e20*/  LEA R2, P5, R3.reuse, UR4, 0x2 ;  /* 0x0000000403027c11 */ /* 0x040fe4000f8a10ff */
[----:B------:R-:W-:Y:S02]  /*1e30*/  IADD3 R0, PT, PT, R0, UR7, RZ ;  /* 0x0000000700007c10 */ /* 0x000fe4000fffe0ff */
[----:B------:R-:W-:Y:S02]  /*1e40*/  LEA.HI.X R3, R3, UR5, R10, 0x2, P5 ;  /* 0x0000000503037c11 */ /* 0x000fe4000a8f140a */
[----:B------:R-:W-:-:S02]  /*1e50*/  ISETP.GE.OR P5, PT, R11, UR6, P0 ;  /* 0x000000060b007c0c */ /* 0x000fc400087a6670 */
[-C--:B-1----:R-:W-:Y:S01]  /*1e60*/  @!P4 IADD3 R5, PT, PT, R13, R0.reuse, RZ ;  /* 0x000000000d05c210 */ /* 0x082fe20007ffe0ff */
[----:B------:R-:W-:Y:S01]  /*1e70*/  @!P6 STG.E desc[UR8][R2.64+0x4], R54 ;  /* 0x000004360200e986 */ /* 0x000fe2000c101908 */
[----:B------:R-:W-:Y:S02]  /*1e80*/  ISETP.GE.OR P6, PT, R11, UR6, P1 ;  /* 0x000000060b007c0c */ /* 0x000fe40008fc6670 */
[----:B------:R-:W1:Y:S07]  /*1e90*/  @!P2 LDC.64 R10, c[0x0][0x390] ;  /* 0x0000e400ff0aab82 */ /* 0x000e6e0000000a00 */
[----:B------:R-:W-:Y:S01]  /*1ea0*/  @!P5 STG.E desc[UR8][R2.64+0x8], R55 ;  /* 0x000008370200d986 */ /* 0x000fe2000c101908 */
[----:B0-----:R-:W-:-:S03]  /*1eb0*/  IADD3 R7, P5, PT, R13, R0, RZ ;  /* 0x000000000d077210 */ /* 0x001fc60007fbe0ff */
[----:B------:R0:W-:Y:S01]  /*1ec0*/  @!P6 STG.E desc[UR8][R2.64+0xc], R56 ;  /* 0x00000c380200e986 */ /* 0x0001e2000c101908 */
[----:B------:R-:W-:Y:S01]  /*1ed0*/  ISETP.GE.OR P6, PT, R12, UR6, P3 ;  /* 0x000000060c007c0c */ /* 0x000fe20009fc6670 */
[----:B--2---:R-:W-:Y:S01]  /*1ee0*/  @!P4 IMAD.WIDE R4, R5, 0x4, R8 ;  /* 0x000000040504c825 */ /* 0x004fe200078e0208 */
[C---:B------:R-:W-:Y:S02]  /*1ef0*/  LEA.HI.X.SX32 R8, R0.reuse, RZ, 0x1, P5 ;  /* 0x000000ff00087211 */ /* 0x040fe400028f0eff */
[C---:B------:R-:W-:Y:S02]  /*1f00*/  LEA R6, P5, R7.reuse, UR4, 0x2 ;  /* 0x0000000407067c11 */ /* 0x040fe4000f8a10ff */
[----:B------:R-:W-:Y:S01]  /*1f10*/  IADD3 R0, PT, PT, R0, UR7, RZ ;  /* 0x0000000700007c10 */ /* 0x000fe2000fffe0ff */
[----:B------:R2:W-:Y:S01]  /*1f20*/  @!P4 STG.E desc[UR8][R4.64], R57 ;  /* 0x000000390400c986 */ /* 0x0005e2000c101908 */
[----:B------:R-:W-:Y:S02]  /*1f30*/  LEA.HI.X R7, R7, UR5, R8, 0x2, P5 ;  /* 0x0000000507077c11 */ /* 0x000fe4000a8f1408 */
[----:B------:R-:W-:-:S02]  /*1f40*/  ISETP.GE.OR P4, PT, R12, UR6, P0 ;  /* 0x000000060c007c0c */ /* 0x000fc40008786670 */
[----:B------:R-:W-:Y:S01]  /*1f50*/  ISETP.GE.OR P5, PT, R12, UR6, P1 ;  /* 0x000000060c007c0c */ /* 0x000fe20008fa6670 */
[----:B------:R2:W-:Y:S01]  /*1f60*/  @!P6 STG.E desc[UR8][R6.64+0x4], R58 ;  /* 0x0000043a0600e986 */ /* 0x0005e2000c101908 */
[CC--:B------:R-:W-:Y:S02]  /*1f70*/  IADD3 R9, P6, PT, R13.reuse, R0.reuse, RZ ;  /* 0x000000000d097210 */ /* 0x0c0fe40007fde0ff */
[C---:B------:R-:W-:Y:S02]  /*1f80*/  ISETP.GE.OR P3, PT, R66.reuse, UR6, P3 ;  /* 0x0000000642007c0c */ /* 0x040fe40009f66670 */
[C---:B------:R-:W-:Y:S02]  /*1f90*/  ISETP.GE.OR P0, PT, R66.reuse, UR6, P0 ;  /* 0x0000000642007c0c */ /* 0x040fe40008706670 */
[----:B------:R-:W-:Y:S02]  /*1fa0*/  ISETP.GE.OR P1, PT, R66, UR6, P1 ;  /* 0x0000000642007c0c */ /* 0x000fe40008f26670 */
[----:B0-----:R-:W-:Y:S01]  /*1fb0*/  @!P2 IADD3 R3, PT, PT, R13, R0, RZ ;  /* 0x000000000d03a210 */ /* 0x001fe20007ffe0ff */
[----:B------:R2:W-:Y:S01]  /*1fc0*/  @!P4 STG.E desc[UR8][R6.64+0x8], R59 ;  /* 0x0000083b0600c986 */ /* 0x0005e2000c101908 */
[----:B------:R-:W-:-:S02]  /*1fd0*/  LEA.HI.X.SX32 R0, R0, RZ, 0x1, P6 ;  /* 0x000000ff00007211 */ /* 0x000fc400030f0eff */
[----:B------:R-:W-:Y:S01]  /*1fe0*/  LEA R8, P6, R9, UR4, 0x2 ;  /* 0x0000000409087c11 */ /* 0x000fe2000f8c10ff */
[----:B-1----:R-:W-:Y:S01]  /*1ff0*/  @!P2 IMAD.WIDE R2, R3, 0x4, R10 ;  /* 0x000000040302a825 */ /* 0x002fe200078e020a */
[----:B------:R2:W-:Y:S02]  /*2000*/  @!P5 STG.E desc[UR8][R6.64+0xc], R60 ;  /* 0x00000c3c0600d986 */ /* 0x0005e4000c101908 */
[----:B------:R-:W-:Y:S02]  /*2010*/  LEA.HI.X R9, R9, UR5, R0, 0x2, P6 ;  /* 0x0000000509097c11 */ /* 0x000fe4000b0f1400 */
[----:B------:R2:W-:Y:S04]  /*2020*/  @!P2 STG.E desc[UR8][R2.64], R61 ;  /* 0x0000003d0200a986 */ /* 0x0005e8000c101908 */
[----:B------:R2:W-:Y:S04]  /*2030*/  @!P3 STG.E desc[UR8][R8.64+0x4], R62 ;  /* 0x0000043e0800b986 */ /* 0x0005e8000c101908 */
[----:B------:R2:W-:Y:S01]  /*2040*/  @!P0 STG.E desc[UR8][R8.64+0x8], R63 ;  /* 0x0000083f08008986 */ /* 0x0005e2000c101908 */
[----:B------:R-:W-:Y:S05]  /*2050*/  @P1 EXIT ;  /* 0x000000000000194d */ /* 0x000fea0003800000 */
[----:B------:R-:W-:Y:S01]  /*2060*/  STG.E desc[UR8][R8.64+0xc], R64 ;  /* 0x00000c4008007986 */ /* 0x000fe2000c101908 */
[----:B------:R-:W-:Y:S05]  /*2070*/  EXIT ;  /* 0x000000000000794d */ /* 0x000fea0003800000 */
.L_x_2:
[----:B------:R-:W-:-:S00]  /*2080*/  BRA `(.L_x_2) ;  /* 0xfffffffc00fc7947 */ /* 0x000fc0000383ffff */
[----:B------:R-:W-:-:S00]  /*2090*/  NOP ;  /* 0x0000000000007918 */ /* 0x000fc00000000000 */
        /* <DEDUP_REMOVED lines=14> */
.L_x_19:


//--------------------- .text._Z11MatMulTiledPfS_S_iii --------------------------
	.section	.text._Z11MatMulTiledPfS_S_iii,"ax",@progbits
	.align	128
        .global         _Z11MatMulTiledPfS_S_iii
        .type           _Z11MatMulTiledPfS_S_iii,@function
        .size           _Z11MatMulTiledPfS_S_iii,(.L_x_20 - _Z11MatMulTiledPfS_S_iii)
        .other          _Z11MatMulTiledPfS_S_iii,@"STO_CUDA_ENTRY STV_DEFAULT"
_Z11MatMulTiledPfS_S_iii:
.text._Z11MatMulTiledPfS_S_iii:
[----:B------:R-:W-:Y:S01]  /*0000*/  LDC R1, c[0x0][0x37c] ;  /* 0x0000df00ff017b82 */ /* 0x000fe20000000800 */
[----:B------:R-:W0:Y:S01]  /*0010*/  S2R R18, SR_CTAID.Y ;  /* 0x0000000000127919 */ /* 0x000e220000002600 */
[----:B------:R-:W1:Y:S01]  /*0020*/  LDCU UR10, c[0x0][0x3a0] ;  /* 0x00007400ff0a77ac */ /* 0x000e620008000800 */
[----:B------:R-:W-:Y:S01]  /*0030*/  HFMA2 R23, -RZ, RZ, 0, 0 ;  /* 0x00000000ff177431 */ /* 0x000fe200000001ff */
[----:B------:R-:W0:Y:S01]  /*0040*/  S2R R16, SR_TID.Y ;  /* 0x0000000000107919 */ /* 0x000e220000002200 */
[----:B------:R-:W2:Y:S01]  /*0050*/  LDCU.64 UR8, c[0x0][0x358] ;  /* 0x00006b00ff0877ac */ /* 0x000ea20008000a00 */
[----:B------:R-:W3:Y:S01]  /*0060*/  S2R R2, SR_CTAID.X ;  /* 0x0000000000027919 */ /* 0x000ee20000002500 */
[----:B------:R-:W3:Y:S01]  /*0070*/  S2R R17, SR_TID.X ;  /* 0x0000000000117919 */ /* 0x000ee20000002100 */
[----:B-1----:R-:W-:Y:S01]  /*0080*/  UISETP.GE.AND UP0, UPT, UR10, 0x1, UPT ;  /* 0x000000010a00788c */ /* 0x002fe2000bf06270 */
[----:B0-----:R-:W-:Y:S02]  /*0090*/  LEA R18, R18, R16, 0x5 ;  /* 0x0000001012127211 */ /* 0x001fe400078e28ff */
[----:B---3--:R-:W-:-:S06]  /*00a0*/  LEA R19, R2, R17, 0x5 ;  /* 0x0000001102137211 */ /* 0x008fcc00078e28ff */
[----:B--2---:R-:W-:Y:S05]  /*00b0*/  BRA.U !UP0, `(.L_x_3) ;  /* 0x0000000508cc7547 */ /* 0x004fea000b800000 */
[----:B------:R-:W0:Y:S01]  /*00c0*/  S2UR UR7, SR_CgaCtaId ;  /* 0x00000000000779c3 */ /* 0x000e220000008800 */
[----:B------:R-:W1:Y:S01]  /*00d0*/  LDCU UR11, c[0x0][0x39c] ;  /* 0x00007380ff0b77ac */ /* 0x000e620008000800 */
[----:B------:R-:W-:Y:S01]  /*00e0*/  MOV R23, RZ ;  /* 0x000000ff00177202 */ /* 0x000fe20000000f00 */
[----:B------:R-:W-:Y:S01]  /*00f0*/  IMAD R6, R18, UR10, R17 ;  /* 0x0000000a12067c24 */ /* 0x000fe2000f8e0211 */
[----:B------:R-:W-:Y:S01]  /*0100*/  UMOV UR5, 0x400 ;  /* 0x0000040000057882 */ /* 0x000fe20000000000 */
[----:B------:R-:W-:-:S03]  /*0110*/  UIADD3 UR4, UPT, UPT, UR10, 0x1f, URZ ;  /* 0x0000001f0a047890 */ /* 0x000fc6000fffe0ff */
[----:B------:R-:W2:Y:S01]  /*0120*/  LDC R0, c[0x0][0x39c] ;  /* 0x0000e700ff007b82 */ /* 0x000ea20000000800 */
[----:B------:R-:W-:Y:S02]  /*0130*/  UIADD3 UR6, UPT, UPT, UR5, 0x1000, URZ ;  /* 0x0000100005067890 */ /* 0x000fe4000fffe0ff */
[----:B------:R-:W-:Y:S01]  /*0140*/  USHF.R.U32.HI UR4, URZ, 0x5, UR4 ;  /* 0x00000005ff047899 */ /* 0x000fe20008011604 */
[----:B------:R-:W3:Y:S04]  /*0150*/  LDCU UR13, c[0x0][0x3a0] ;  /* 0x00007400ff0d77ac */ /* 0x000ee80008000800 */
[----:B------:R-:W4:Y:S01]  /*0160*/  LDC.64 R20, c[0x0][0x380] ;  /* 0x0000e000ff147b82 */ /* 0x000f220000000a00 */
[----:B------:R-:W2:Y:S01]  /*0170*/  LDCU UR12, c[0x0][0x398] ;  /* 0x00007300ff0c77ac */ /* 0x000ea20008000800 */
[----:B-1----:R-:W-:Y:S01]  /*0180*/  IMAD R7, R16, UR11, R17 ;  /* 0x0000000b10077c24 */ /* 0x002fe2000f8e0211 */
[----:B------:R-:W-:-:S02]  /*0190*/  UIADD3 UR4, UPT, UPT, -UR4, URZ, URZ ;  /* 0x000000ff04047290 */ /* 0x000fc4000fffe1ff */
[----:B0-----:R-:W-:Y:S02]  /*01a0*/  ULEA UR5, UR7, UR5, 0x18 ;  /* 0x0000000507057291 */ /* 0x001fe4000f8ec0ff */
[----:B------:R-:W-:Y:S01]  /*01b0*/  LEA R7, R2, R7, 0x5 ;  /* 0x0000000702077211 */ /* 0x000fe200078e28ff */
[----:B------:R-:W-:-:S03]  /*01c0*/  ULEA UR6, UR7, UR6, 0x18 ;  /* 0x0000000607067291 */ /* 0x000fc6000f8ec0ff */
[----:B------:R-:W-:-:S03]  /*01d0*/  LEA R5, R16, UR5, 0x7 ;  /* 0x0000000510057c11 */ /* 0x000fc6000f8e38ff */
[C---:B------:R-:W-:Y:S02]  /*01e0*/  LEA R3, R17.reuse, UR6, 0x2 ;  /* 0x0000000611037c11 */ /* 0x040fe4000f8e10ff */
[----:B------:R-:W-:Y:S02]  /*01f0*/  LEA R4, R17, R5, 0x2 ;  /* 0x0000000511047211 */ /* 0x000fe400078e10ff */
[----:B---3--:R-:W-:-:S07]  /*0200*/  LEA R2, R16, R3, 0x7 ;  /* 0x0000000310027211 */ /* 0x008fce00078e38ff */
.L_x_4:
[----:B------:R-:W-:Y:S01]  /*0210*/  ISETP.GE.AND P0, PT, R16, UR13, PT ;  /* 0x0000000d10007c0c */ /* 0x000fe2000bf06270 */
[----:B------:R-:W-:Y:S01]  /*0220*/  HFMA2 R29, -RZ, RZ, 0, 0 ;  /* 0x00000000ff1d7431 */ /* 0x000fe200000001ff */
[----:B------:R-:W-:Y:S01]  /*0230*/  ISETP.GE.AND P1, PT, R17, UR13, PT ;  /* 0x0000000d11007c0c */ /* 0x000fe2000bf26270 */
[----:B----4-:R-:W-:Y:S01]  /*0240*/  IMAD.WIDE R8, R6, 0x4, R20 ;  /* 0x0000000406087825 */ /* 0x010fe200078e0214 */
[----:B--2---:R-:W-:Y:S02]  /*0250*/  ISETP.GE.OR P0, PT, R19, R0, P0 ;  /* 0x000000001300720c */ /* 0x004fe40000706670 */
[----:B------:R-:W-:Y:S02]  /*0260*/  ISETP.GE.OR P1, PT, R18, UR12, P1 ;  /* 0x0000000c12007c0c */ /* 0x000fe40008f26670 */
[----:B------:R-:W-:-:S09]  /*0270*/  MOV R27, RZ ;  /* 0x000000ff001b7202 */ /* 0x000fd20000000f00 */
[----:B------:R-:W0:Y:S02]  /*0280*/  @!P0 LDC.64 R10, c[0x0][0x388] ;  /* 0x0000e200ff0a8b82 */ /* 0x000e240000000a00 */
[----:B------:R-:W2:Y:S01]  /*0290*/  @!P1 LDG.E R27, desc[UR8][R8.64] ;  /* 0x00000008081b9981 */ /* 0x000ea2000c1e1900 */
[----:B0-----:R-:W-:-:S05]  /*02a0*/  @!P0 IMAD.WIDE R10, R7, 0x4, R10 ;  /* 0x00000004070a8825 */ /* 0x001fca00078e020a */
[----:B------:R-:W3:Y:S04]  /*02b0*/  @!P0 LDG.E R29, desc[UR8][R10.64] ;  /* 0x000000080a1d8981 */ /* 0x000ee8000c1e1900 */
[----:B--2---:R-:W-:Y:S04]  /*02c0*/  STS [R4], R27 ;  /* 0x0000001b04007388 */ /* 0x004fe80000000800 */
[----:B---3--:R-:W-:Y:S01]  /*02d0*/  STS [R2], R29 ;  /* 0x0000001d02007388 */ /* 0x008fe20000000800 */
[----:B------:R-:W-:Y:S06]  /*02e0*/  BAR.SYNC.DEFER_BLOCKING 0x0 ;  /* 0x0000000000007b1d */ /* 0x000fec0000010000 */
[----:B------:R-:W-:Y:S04]  /*02f0*/  LDS R22, [R3] ;  /* 0x0000000003167984 */ /* 0x000fe80000000800 */
[----:B------:R-:W0:Y:S04]  /*0300*/  LDS.128 R12, [R5] ;  /* 0x00000000050c7984 */ /* 0x000e280000000c00 */
[----:B------:R-:W1:Y:S04]  /*0310*/  LDS R26, [R3+0x80] ;  /* 0x00008000031a7984 */ /* 0x000e680000000800 */
[----:B------:R-:W2:Y:S04]  /*0320*/  LDS R25, [R3+0x100] ;  /* 0x0001000003197984 */ /* 0x000ea80000000800 */
[----:B------:R-:W3:Y:S04]  /*0330*/  LDS R24, [R3+0x180] ;  /* 0x0001800003187984 */ /* 0x000ee80000000800 */
[----:B------:R-:W-:Y:S01]  /*0340*/  LDS.128 R8, [R5+0x10] ;  /* 0x0000100005087984 */ /* 0x000fe20000000c00 */
[----:B0-----:R-:W-:-:S03]  /*0350*/  FFMA R12, R12, R22, R23 ;  /* 0x000000160c0c7223 */ /* 0x001fc60000000017 */
[----:B------:R-:W0:Y:S01]  /*0360*/  LDS R23, [R3+0x200] ;  /* 0x0002000003177984 */ /* 0x000e220000000800 */
[----:B-1----:R-:W-:-:S03]  /*0370*/  FFMA R12, R26, R13, R12 ;  /* 0x0000000d1a0c7223 */ /* 0x002fc6000000000c */
[----:B------:R-:W1:Y:S01]  /*0380*/  LDS R22, [R3+0x280] ;  /* 0x0002800003167984 */ /* 0x000e620000000800 */
[----:B--2---:R-:W-:-:S03]  /*0390*/  FFMA R13, R25, R14, R12 ;  /* 0x0000000e190d7223 */ /* 0x004fc6000000000c */
[----:B------:R-:W2:Y:S01]  /*03a0*/  LDS R25, [R3+0x300] ;  /* 0x0003000003197984 */ /* 0x000ea20000000800 */
[----:B---3--:R-:W-:-:S03]  /*03b0*/  FFMA R13, R24, R15, R13 ;  /* 0x0000000f180d7223 */ /* 0x008fc6000000000d */
[----:B------:R-:W3:Y:S04]  /*03c0*/  LDS R24, [R3+0x380] ;  /* 0x0003800003187984 */ /* 0x000ee80000000800 */
[----:B------:R-:W-:Y:S01]  /*03d0*/  LDS R26, [R3+0xb80] ;  /* 0x000b8000031a7984 */ /* 0x000fe20000000800 */
[----:B0-----:R-:W-:-:S03]  /*03e0*/  FFMA R27, R8, R23, R13 ;  /* 0x00000017081b7223 */ /* 0x001fc6000000000d */
[----:B------:R-:W-:Y:S04]  /*03f0*/  LDS R23, [R3+0x400] ;  /* 0x0004000003177984 */ /* 0x000fe80000000800 */
[----:B------:R-:W0:Y:S01]  /*0400*/  LDS.128 R12, [R5+0x20] ;  /* 0x00002000050c7984 */ /* 0x000e220000000c00 */
[----:B-1----:R-:W-:-:S03]  /*0410*/  FFMA R8, R22, R9, R27 ;  /* 0x0000000916087223 */ /* 0x002fc6000000001b */
[----:B------:R-:W1:Y:S01]  /*0420*/  LDS R22, [R3+0x480] ;  /* 0x0004800003167984 */ /* 0x000e620000000800 */
[----:B--2---:R-:W-:-:S03]  /*0430*/  FFMA R9, R25, R10, R8 ;  /* 0x0000000a19097223 */ /* 0x004fc60000000008 */
[----:B------:R-:W2:Y:S01]  /*0440*/  LDS R25, [R3+0x500] ;  /* 0x0005000003197984 */ /* 0x000ea20000000800 */
[----:B---3--:R-:W-:-:S03]  /*0450*/  FFMA R9, R24, R11, R9 ;  /* 0x0000000b18097223 */ /* 0x008fc60000000009 */
[----:B------:R-:W3:Y:S01]  /*0460*/  LDS R24, [R3+0x580] ;  /* 0x0005800003187984 */ /* 0x000ee20000000800 */
        /* <DEDUP_REMOVED lines=26> */
[----:B------:R-:W-:Y:S04]  /*0610*/  LDS R27, [R3+0xc00] ;  /* 0x000c0000031b7984 */ /* 0x000fe80000000800 */
[----:B------:R-:W-:Y:S01]  /*0620*/  LDS R24, [R3+0xc80] ;  /* 0x000c800003187984 */ /* 0x000fe20000000800 */
[----:B0-----:R-:W-:-:S03]  /*0630*/  FFMA R23, R8, R23, R13 ;  /* 0x0000001708177223 */ /* 0x001fc6000000000d */
[----:B------:R-:W0:Y:S01]  /*0640*/  LDS.128 R12, [R5+0x60] ;  /* 0x00006000050c7984 */ /* 0x000e220000000c00 */
[----:B-1----:R-:W-:-:S03]  /*0650*/  FFMA R22, R22, R9, R23 ;  /* 0x0000000916167223 */ /* 0x002fc60000000017 */
[----:B------:R-:W1:Y:S01]  /*0660*/  LDS R23, [R3+0xd00] ;  /* 0x000d000003177984 */ /* 0x000e620000000800 */
[----:B--2---:R-:W-:-:S03]  /*0670*/  FFMA R25, R25, R10, R22 ;  /* 0x0000000a19197223 */ /* 0x004fc60000000016 */
[----:B------:R-:W2:Y:S01]  /*0680*/  LDS R22, [R3+0xd80] ;  /* 0x000d800003167984 */ /* 0x000ea20000000800 */
[----:B------:R-:W-:-:S03]  /*0690*/  FFMA R11, R26, R11, R25 ;  /* 0x0000000b1a0b7223 */ /* 0x000fc60000000019 */
[----:B------:R-:W-:Y:S01]  /*06a0*/  LDS R25, [R3+0xe00] ;  /* 0x000e000003197984 */ /* 0x000fe20000000800 */
[----:B0-----:R-:W-:-:S03]  /*06b0*/  FFMA R27, R12, R27, R11 ;  /* 0x0000001b0c1b7223 */ /* 0x001fc6000000000b */
[----:B------:R-:W0:Y:S01]  /*06c0*/  LDS.128 R8, [R5+0x70] ;  /* 0x0000700005087984 */ /* 0x000e220000000c00 */
[----:B------:R-:W-:-:S03]  /*06d0*/  FFMA R24, R24, R13, R27 ;  /* 0x0000000d18187223 */ /* 0x000fc6000000001b */
[----:B------:R-:W3:Y:S04]  /*06e0*/  LDS R27, [R3+0xe80] ;  /* 0x000e8000031b7984 */ /* 0x000ee80000000800 */
[----:B------:R-:W4:Y:S04]  /*06f0*/  LDS R13, [R3+0xf00] ;  /* 0x000f0000030d7984 */ /* 0x000f280000000800 */
[----:B------:R-:W5:Y:S01]  /*0700*/  LDS R12, [R3+0xf80] ;  /* 0x000f8000030c7984 */ /* 0x000f620000000800 */
[----:B-1----:R-:W-:Y:S01]  /*0710*/  FFMA R23, R23, R14, R24 ;  /* 0x0000000e17177223 */ /* 0x002fe20000000018 */
[----:B------:R-:W-:-:S03]  /*0720*/  UIADD3 UR4, UPT, UPT, UR4, 0x1, URZ ;  /* 0x0000000104047890 */ /* 0x000fc6000fffe0ff */
[----:B--2---:R-:W-:Y:S01]  /*0730*/  FFMA R15, R22, R15, R23 ;  /* 0x0000000f160f7223 */ /* 0x004fe20000000017 */
[----:B------:R-:W-:Y:S01]  /*0740*/  UISETP.NE.AND UP0, UPT, UR4, URZ, UPT ;  /* 0x000000ff0400728c */ /* 0x000fe2000bf05270 */
[----:B------:R-:W-:Y:S02]  /*0750*/  IADD3 R16, PT, PT, R16, 0x20, RZ ;  /* 0x0000002010107810 */ /* 0x000fe40007ffe0ff */
[----:B------:R-:W-:Y:S02]  /*0760*/  IADD3 R6, PT, PT, R6, 0x20, RZ ;  /* 0x0000002006067810 */ /* 0x000fe40007ffe0ff */
[----:B------:R-:W-:Y:S02]  /*0770*/  IADD3 R17, PT, PT, R17, 0x20, RZ ;  /* 0x0000002011117810 */ /* 0x000fe40007ffe0ff */
[----:B------:R-:W-:Y:S01]  /*0780*/  LEA R7, R0, R7, 0x5 ;  /* 0x0000000700077211 */ /* 0x000fe200078e28ff */
[----:B0-----:R-:W-:-:S04]  /*0790*/  FFMA R8, R8, R25, R15 ;  /* 0x0000001908087223 */ /* 0x001fc8000000000f */
[----:B---3--:R-:W-:-:S04]  /*07a0*/  FFMA R8, R27, R9, R8 ;  /* 0x000000091b087223 */ /* 0x008fc80000000008 */
[----:B----4-:R-:W-:-:S04]  /*07b0*/  FFMA R13, R13, R10, R8 ;  /* 0x0000000a0d0d7223 */ /* 0x010fc80000000008 */
[----:B-----5:R-:W-:Y:S01]  /*07c0*/  FFMA R23, R12, R11, R13 ;  /* 0x0000000b0c177223 */ /* 0x020fe2000000000d */
[----:B------:R-:W-:Y:S06]  /*07d0*/  BAR.SYNC.DEFER_BLOCKING 0x0 ;  /* 0x0000000000007b1d */ /* 0x000fec0000010000 */
[----:B------:R-:W-:Y:S05]  /*07e0*/  BRA.U UP0, `(.L_x_4) ;  /* 0xfffffff900887547 */ /* 0x000fea000b83ffff */
.L_x_3:
[----:B------:R-:W0:Y:S02]  /*07f0*/  LDCU.64 UR4, c[0x0][0x398] ;  /* 0x00007300ff0477ac */ /* 0x000e240008000a00 */
[----:B0-----:R-:W-:-:S04]  /*0800*/  ISETP.GE.AND P0, PT, R19, UR5, PT ;  /* 0x0000000513007c0c */ /* 0x001fc8000bf06270 */
[----:B------:R-:W-:-:S13]  /*0810*/  ISETP.GE.OR P0, PT, R18, UR4, P0 ;  /* 0x0000000412007c0c */ /* 0x000fda0008706670 */
[----:B------:R-:W-:Y:S05]  /*0820*/  @P0 EXIT ;  /* 0x000000000000094d */ /* 0x000fea0003800000 */
[----:B------:R-:W0:Y:S01]  /*0830*/  LDC.64 R2, c[0x0][0x390] ;  /* 0x0000e400ff027b82 */ /* 0x000e220000000a00 */
[----:B------:R-:W-:-:S04]  /*0840*/  IMAD R19, R18, UR5, R19 ;  /* 0x0000000512137c24 */ /* 0x000fc8000f8e0213 */
[----:B0-----:R-:W-:-:S05]  /*0850*/  IMAD.WIDE.U32 R2, R19, 0x4, R2 ;  /* 0x0000000413027825 */ /* 0x001fca00078e0002 */
[----:B------:R-:W-:Y:S01]  /*0860*/  STG.E desc[UR8][R2.64], R23 ;  /* 0x0000001702007986 */ /* 0x000fe2000c101908 */
[----:B------:R-:W-:Y:S05]  /*0870*/  EXIT ;  /* 0x000000000000794d */ /* 0x000fea0003800000 */
.L_x_5:
        /* <DEDUP_REMOVED lines=16> */
.L_x_20:


//--------------------- .text._Z19coarsened_matmul2x2PfS_S_iii --------------------------
	.section	.text._Z19coarsened_matmul2x2PfS_S_iii,"ax",@progbits
	.align	128
        .global         _Z19coarsened_matmul2x2PfS_S_iii
        .type           _Z19coarsened_matmul2x2PfS_S_iii,@function
        .size           _Z19coarsened_matmul2x2PfS_S_iii,(.L_x_21 - _Z19coarsened_matmul2x2PfS_S_iii)
        .other          _Z19coarsened_matmul2x2PfS_S_iii,@"STO_CUDA_ENTRY STV_DEFAULT"
_Z19coarsened_matmul2x2PfS_S_iii:
.text._Z19coarsened_matmul2x2PfS_S_iii:
[----:B------:R-:W-:Y:S01]  /*0000*/  LDC R1, c[0x0][0x37c] ;  /* 0x0000df00ff017b82 */ /* 0x000fe20000000800 */
[----:B------:R-:W0:Y:S07]  /*0010*/  S2R R30, SR_TID.Y ;  /* 0x00000000001e7919 */ /* 0x000e2e0000002200 */
[----:B------:R-:W1:Y:S01]  /*0020*/  S2UR UR4, SR_CTAID.X ;  /* 0x00000000000479c3 */ /* 0x000e620000002500 */
[----:B------:R-:W2:Y:S01]  /*0030*/  LDCU UR9, c[0x0][0x3a0] ;  /* 0x00007400ff0977ac */ /* 0x000ea20008000800 */
[----:B------:R-:W-:Y:S01]  /*0040*/  CS2R R24, SRZ ;  /* 0x0000000000187805 */ /* 0x000fe2000001ff00 */
[----:B------:R-:W3:Y:S01]  /*0050*/  S2R R31, SR_TID.X ;  /* 0x00000000001f7919 */ /* 0x000ee20000002100 */
[----:B------:R-:W-:Y:S01]  /*0060*/  CS2R R26, SRZ ;  /* 0x00000000001a7805 */ /* 0x000fe2000001ff00 */
[----:B------:R-:W4:Y:S01]  /*0070*/  LDCU.64 UR10, c[0x0][0x358] ;  /* 0x00006b00ff0a77ac */ /* 0x000f220008000a00 */
[----:B------:R-:W5:Y:S01]  /*0080*/  S2R R2, SR_CTAID.Y ;  /* 0x0000000000027919 */ /* 0x000f620000002600 */
[----:B--2---:R-:W-:-:S02]  /*0090*/  UISETP.GE.AND UP0, UPT, UR9, 0x1, UPT ;  /* 0x000000010900788c */ /* 0x004fc4000bf06270 */
[----:B-1----:R-:W-:Y:S01]  /*00a0*/  USHF.L.U32 UR4, UR4, 0x5, URZ ;  /* 0x0000000504047899 */ /* 0x002fe200080006ff */
[----:B0-----:R-:W-:Y:S02]  /*00b0*/  SHF.L.U32 R7, R30, 0x1, RZ ;  /* 0x000000011e077819 */ /* 0x001fe400000006ff */
[----:B---3--:R-:W-:Y:S02]  /*00c0*/  SHF.L.U32 R0, R31, 0x1, RZ ;  /* 0x000000011f007819 */ /* 0x008fe400000006ff */
[----:B-----5:R-:W-:Y:S02]  /*00d0*/  LEA R33, R2, R7, 0x5 ;  /* 0x0000000702217211 */ /* 0x020fe400078e28ff */
[----:B------:R-:W-:Y:S01]  /*00e0*/  IADD3 R32, PT, PT, R0, UR4, RZ ;  /* 0x0000000400207c10 */ /* 0x000fe2000fffe0ff */
[----:B----4-:R-:W-:Y:S06]  /*00f0*/  BRA.U !UP0, `(.L_x_6) ;  /* 0x0000001108347547 */ /* 0x010fec000b800000 */
[----:B------:R-:W0:Y:S01]  /*0100*/  LDC R5, c[0x0][0x39c] ;  /* 0x0000e700ff057b82 */ /* 0x000e220000000800 */
[----:B------:R-:W-:Y:S01]  /*0110*/  IADD3 R2, PT, PT, R32, 0x1, RZ ;  /* 0x0000000120027810 */ /* 0x000fe20007ffe0ff */
[----:B------:R-:W-:Y:S01]  /*0120*/  UMOV UR6, 0x400 ;  /* 0x0000040000067882 */ /* 0x000fe20000000000 */
[----:B------:R-:W-:Y:S01]  /*0130*/  SHF.L.U32 R31, R31, 0x3, RZ ;  /* 0x000000031f1f7819 */ /* 0x000fe200000006ff */
[----:B------:R-:W-:Y:S01]  /*0140*/  UIADD3 UR7, UPT, UPT, UR6, 0x1000, URZ ;  /* 0x0000100006077890 */ /* 0x000fe2000fffe0ff */
[C---:B------:R-:W-:Y:S01]  /*0150*/  IMAD R6, R33.reuse, UR9, R0 ;  /* 0x0000000921067c24 */ /* 0x040fe2000f8e0200 */
[----:B------:R-:W-:Y:S01]  /*0160*/  UIADD3 UR5, UPT, UPT, UR9, 0x1f, URZ ;  /* 0x0000001f09057890 */ /* 0x000fe2000fffe0ff */
[----:B------:R-:W-:Y:S01]  /*0170*/  IADD3 R29, PT, PT, R33, 0x1, RZ ;  /* 0x00000001211d7810 */ /* 0x000fe20007ffe0ff */
[----:B------:R-:W1:Y:S01]  /*0180*/  S2UR UR8, SR_CgaCtaId ;  /* 0x00000000000879c3 */ /* 0x000e620000008800 */
[----:B------:R-:W-:Y:S01]  /*0190*/  CS2R R26, SRZ ;  /* 0x00000000001a7805 */ /* 0x000fe2000001ff00 */
[----:B------:R-:W-:Y:S01]  /*01a0*/  USHF.R.U32.HI UR5, URZ, 0x5, UR5 ;  /* 0x00000005ff057899 */ /* 0x000fe20008011605 */
[----:B------:R-:W-:Y:S01]  /*01b0*/  CS2R R24, SRZ ;  /* 0x0000000000187805 */ /* 0x000fe2000001ff00 */
[----:B------:R-:W2:Y:S01]  /*01c0*/  LDCU UR13, c[0x0][0x3a0] ;  /* 0x00007400ff0d77ac */ /* 0x000ea20008000800 */
[----:B------:R-:W3:Y:S01]  /*01d0*/  LDCU UR12, c[0x0][0x398] ;  /* 0x00007300ff0c77ac */ /* 0x000ee20008000800 */
[----:B------:R-:W-:Y:S01]  /*01e0*/  UIADD3 UR5, UPT, UPT, -UR5, URZ, URZ ;  /* 0x000000ff05057290 */ /* 0x000fe2000fffe1ff */
[-C--:B0-----:R-:W-:Y:S01]  /*01f0*/  ISETP.GE.AND P3, PT, R2, R5.reuse, PT ;  /* 0x000000050200720c */ /* 0x081fe20003f66270 */
[----:B------:R-:W-:-:S02]  /*0200*/  IMAD R2, R30, R5, RZ ;  /* 0x000000051e027224 */ /* 0x000fc400078e02ff */
[C---:B------:R-:W-:Y:S01]  /*0210*/  IMAD R5, R7.reuse, R5, R5 ;  /* 0x0000000507057224 */ /* 0x040fe200078e0205 */
[----:B------:R-:W-:Y:S02]  /*0220*/  IADD3 R7, PT, PT, R7, 0x1, RZ ;  /* 0x0000000107077810 */ /* 0x000fe40007ffe0ff */
[----:B------:R-:W-:Y:S01]  /*0230*/  LEA R3, R2, UR4, 0x1 ;  /* 0x0000000402037c11 */ /* 0x000fe2000f8e08ff */
[----:B-1----:R-:W-:Y:S01]  /*0240*/  ULEA UR7, UR8, UR7, 0x18 ;  /* 0x0000000708077291 */ /* 0x002fe2000f8ec0ff */
[C---:B------:R-:W-:Y:S01]  /*0250*/  IADD3 R20, PT, PT, R0.reuse, UR4, R5 ;  /* 0x0000000400147c10 */ /* 0x040fe2000fffe005 */
[----:B------:R-:W-:Y:S01]  /*0260*/  ULEA UR6, UR8, UR6, 0x18 ;  /* 0x0000000608067291 */ /* 0x000fe2000f8ec0ff */
[----:B------:R-:W-:Y:S02]  /*0270*/  IADD3 R22, PT, PT, R0, R3, RZ ;  /* 0x0000000300167210 */ /* 0x000fe40007ffe0ff */
[----:B------:R-:W-:Y:S02]  /*0280*/  IADD3 R3, PT, PT, R6, UR9, RZ ;  /* 0x0000000906037c10 */ /* 0x000fe4000fffe0ff */
[----:B------:R-:W-:-:S02]  /*0290*/  IADD3 R21, PT, PT, R31, UR7, RZ ;  /* 0x000000071f157c10 */ /* 0x000fc4000fffe0ff */
[C---:B------:R-:W-:Y:S02]  /*02a0*/  LEA R28, R30.reuse, UR6, 0x8 ;  /* 0x000000061e1c7c11 */ /* 0x040fe4000f8e40ff */
[----:B------:R-:W-:Y:S02]  /*02b0*/  LEA R21, R30, R21, 0x8 ;  /* 0x000000151e157211 */ /* 0x000fe400078e40ff */
[----:B------:R-:W-:Y:S02]  /*02c0*/  IADD3 R0, PT, PT, R0, 0x1, RZ ;  /* 0x0000000100007810 */ /* 0x000fe40007ffe0ff */
[----:B------:R-:W-:Y:S02]  /*02d0*/  LEA R30, R30, R31, 0x8 ;  /* 0x0000001f1e1e7211 */ /* 0x000fe400078e40ff */
[----:B------:R-:W-:Y:S02]  /*02e0*/  IADD3 R2, PT, PT, R6, 0x1, RZ ;  /* 0x0000000106027810 */ /* 0x000fe40007ffe0ff */
[----:B------:R-:W-:-:S02]  /*02f0*/  IADD3 R4, PT, PT, R3, 0x1, RZ ;  /* 0x0000000103047810 */ /* 0x000fc40007ffe0ff */
[----:B--23--:R-:W-:-:S07]  /*0300*/  IADD3 R23, PT, PT, R31, R28, RZ ;  /* 0x0000001c1f177210 */ /* 0x00cfce0007ffe0ff */
.L_x_7:
[C---:B------:R-:W-:Y:S01]  /*0310*/  IADD3 R5, PT, PT, R0.reuse, -0x1, RZ ;  /* 0xffffffff00057810 */ /* 0x040fe20007ffe0ff */
[----:B------:R-:W0:Y:S01]  /*0320*/  LDC.64 R14, c[0x0][0x388] ;  /* 0x0000e200ff0e7b82 */ /* 0x000e220000000a00 */
[----:B------:R-:W-:Y:S01]  /*0330*/  ISETP.GE.AND P1, PT, R0, UR13, PT ;  /* 0x0000000d00007c0c */ /* 0x000fe2000bf26270 */
[----:B------:R-:W-:Y:S01]  /*0340*/  HFMA2 R19, -RZ, RZ, 0, 0 ;  /* 0x00000000ff137431 */ /* 0x000fe200000001ff */
[----:B------:R-:W-:Y:S02]  /*0350*/  ISETP.GE.AND P2, PT, R5, UR13, PT ;  /* 0x0000000d05007c0c */ /* 0x000fe4000bf46270 */
[C---:B------:R-:W-:Y:S02]  /*0360*/  ISETP.GE.OR P4, PT, R33.reuse, UR12, P1 ;  /* 0x0000000c21007c0c */ /* 0x040fe40008f86670 */
[----:B------:R-:W-:Y:S01]  /*0370*/  ISETP.GE.OR P0, PT, R33, UR12, P2 ;  /* 0x0000000c21007c0c */ /* 0x000fe20009706670 */
[----:B------:R-:W1:Y:S01]  /*0380*/  LDC R5, c[0x0][0x39c] ;  /* 0x0000e700ff057b82 */ /* 0x000e620000000800 */
[----:B------:R-:W-:-:S02]  /*0390*/  ISETP.GE.OR P2, PT, R29, UR12, P2 ;  /* 0x0000000c1d007c0c */ /* 0x000fc40009746670 */
[----:B------:R-:W-:-:S07]  /*03a0*/  ISETP.GE.OR P1, PT, R29, UR12, P1 ;  /* 0x0000000c1d007c0c */ /* 0x000fce0008f26670 */
[----:B------:R-:W2:Y:S08]  /*03b0*/  @!P4 LDC.64 R10, c[0x0][0x380] ;  /* 0x0000e000ff0acb82 */ /* 0x000eb00000000a00 */
[----:B------:R-:W3:Y:S08]  /*03c0*/  @!P0 LDC.64 R16, c[0x0][0x380] ;  /* 0x0000e000ff108b82 */ /* 0x000ef00000000a00 */
[----:B------:R-:W4:Y:S08]  /*03d0*/  @!P2 LDC.64 R12, c[0x0][0x380] ;  /* 0x0000e000ff0cab82 */ /* 0x000f300000000a00 */
[----:B------:R-:W5:Y:S01]  /*03e0*/  @!P1 LDC.64 R8, c[0x0][0x380] ;  /* 0x0000e000ff089b82 */ /* 0x000f620000000a00 */
[----:B------:R-:W-:-:S02]  /*03f0*/  CS2R R34, SRZ ;  /* 0x0000000000227805 */ /* 0x000fc4000001ff00 */
[----:B------:R-:W-:Y:S01]  /*0400*/  CS2R R36, SRZ ;  /* 0x0000000000247805 */ /* 0x000fe2000001ff00 */
[----:B---3--:R-:W-:Y:S01]  /*0410*/  @!P0 IMAD.WIDE.U32 R16, R6, 0x4, R16 ;  /* 0x0000000406108825 */ /* 0x008fe200078e0010 */
[----:B------:R-:W-:-:S04]  /*0420*/  IADD3 R18, PT, PT, R7, -0x1, RZ ;  /* 0xffffffff07127810 */ /* 0x000fc80007ffe0ff */
[----:B------:R-:W3:Y:S01]  /*0430*/  @!P0 LDG.E R19, desc[UR10][R16.64] ;  /* 0x0000000a10138981 */ /* 0x000ee2000c1e1900 */
[----:B-1----:R-:W-:Y:S01]  /*0440*/  ISETP.GE.AND P0, PT, R32, R5, PT ;  /* 0x000000052000720c */ /* 0x002fe20003f06270 */
[----:B----4-:R-:W-:-:S03]  /*0450*/  @!P2 IMAD.WIDE.U32 R12, R3, 0x4, R12 ;  /* 0x00000004030ca825 */ /* 0x010fc600078e000c */
[----:B------:R-:W-:Y:S01]  /*0460*/  ISETP.GE.OR P5, PT, R18, UR13, P0 ;  /* 0x0000000d12007c0c */ /* 0x000fe200087a6670 */
[----:B-----5:R-:W-:Y:S01]  /*0470*/  @!P1 IMAD.WIDE R8, R4, 0x4, R8 ;  /* 0x0000000404089825 */ /* 0x020fe200078e0208 */
[----:B------:R1:W4:Y:S01]  /*0480*/  @!P2 LDG.E R34, desc[UR10][R12.64] ;  /* 0x0000000a0c22a981 */ /* 0x000322000c1e1900 */
[----:B------:R-:W-:Y:S02]  /*0490*/  ISETP.GE.OR P2, PT, R18, UR13, P3 ;  /* 0x0000000d12007c0c */ /* 0x000fe40009f46670 */
[C---:B------:R-:W-:Y:S01]  /*04a0*/  ISETP.GE.OR P0, PT, R7.reuse, UR13, P0 ;  /* 0x0000000d07007c0c */ /* 0x040fe20008706670 */
[----:B------:R-:W5:Y:S01]  /*04b0*/  @!P1 LDG.E R36, desc[UR10][R8.64] ;  /* 0x0000000a08249981 */ /* 0x000f62000c1e1900 */
[----:B------:R-:W-:Y:S01]  /*04c0*/  ISETP.GE.OR P1, PT, R7, UR13, P3 ;  /* 0x0000000d07007c0c */ /* 0x000fe20009f26670 */
[----:B--2---:R-:W-:-:S04]  /*04d0*/  @!P4 IMAD.WIDE R10, R2, 0x4, R10 ;  /* 0x00000004020ac825 */ /* 0x004fc800078e020a */
[----:B-1----:R-:W-:Y:S01]  /*04e0*/  HFMA2 R12, -RZ, RZ, 0, 0 ;  /* 0x00000000ff0c7431 */ /* 0x002fe200000001ff */
[----:B------:R1:W2:Y:S01]  /*04f0*/  @!P4 LDG.E R35, desc[UR10][R10.64] ;  /* 0x0000000a0a23c981 */ /* 0x0002a2000c1e1900 */
[----:B------:R-:W-:Y:S01]  /*0500*/  MOV R18, RZ ;  /* 0x000000ff00127202 */ /* 0x000fe20000000f00 */
[----:B0-----:R-:W-:-:S04]  /*0510*/  IMAD.WIDE R16, R22, 0x4, R14 ;  /* 0x0000000416107825 */ /* 0x001fc800078e020e */
[----:B------:R-:W-:Y:S01]  /*0520*/  IMAD.WIDE R14, R20, 0x4, R14 ;  /* 0x00000004140e7825 */ /* 0x000fe200078e020e */
[----:B------:R-:W2:Y:S01]  /*0530*/  @!P5 LDG.E R37, desc[UR10][R16.64] ;  /* 0x0000000a1025d981 */ /* 0x000ea2000c1e1900 */
[----:B-1----:R-:W-:-:S03]  /*0540*/  MOV R11, RZ ;  /* 0x000000ff000b7202 */ /* 0x002fc60000000f00 */
[----:B------:R-:W2:Y:S04]  /*0550*/  @!P2 LDG.E R18, desc[UR10][R16.64+0x4] ;  /* 0x0000040a1012a981 */ /* 0x000ea8000c1e1900 */
[----:B------:R-:W2:Y:S04]  /*0560*/  @!P0 LDG.E R12, desc[UR10][R14.64] ;  /* 0x0000000a0e0c8981 */ /* 0x000ea8000c1e1900 */
[----:B------:R-:W2:Y:S04]  /*0570*/  @!P1 LDG.E R11, desc[UR10][R14.64+0x4] ;  /* 0x0000040a0e0b9981 */ /* 0x000ea8000c1e1900 */
[----:B---3--:R-:W-:Y:S04]  /*0580*/  STS [R30+UR6], R19 ;  /* 0x000000131e007988 */ /* 0x008fe80008000806 */
[----:B----4-:R-:W-:Y:S04]  /*0590*/  STS [R23+0x80], R34 ;  /* 0x0000802217007388 */ /* 0x010fe80000000800 */
[----:B-----5:R-:W-:Y:S04]  /*05a0*/  STS [R23+0x84], R36 ;  /* 0x0000842417007388 */ /* 0x020fe80000000800 */
[----:B--2---:R-:W-:Y:S04]  /*05b0*/  STS [R23+0x4], R35 ;  /* 0x0000042317007388 */ /* 0x004fe80000000800 */
[----:B------:R-:W-:Y:S04]  /*05c0*/  STS [R30+UR7], R37 ;  /* 0x000000251e007988 */ /* 0x000fe80008000807 */
[----:B------:R-:W-:Y:S04]  /*05d0*/  STS [R21+0x4], R18 ;  /* 0x0000041215007388 */ /* 0x000fe80000000800 */
[----:B------:R-:W-:Y:S04]  /*05e0*/  STS [R21+0x80], R12 ;  /* 0x0000800c15007388 */ /* 0x000fe80000000800 */
[----:B------:R-:W-:Y:S01]  /*05f0*/  STS [R21+0x84], R11 ;  /* 0x0000840b15007388 */ /* 0x000fe20000000800 */
[----:B------:R-:W-:Y:S06]  /*0600*/  BAR.SYNC.DEFER_BLOCKING 0x0 ;  /* 0x0000000000007b1d */ /* 0x000fec0000010000 */
[----:B------:R-:W-:Y:S04]  /*0610*/  LDS.64 R10, [R31+UR7] ;  /* 0x000000071f0a7984 */ /* 0x000fe80008000a00 */
[----:B------:R-:W0:Y:S04]  /*0620*/  LDS.128 R12, [R28] ;  /* 0x000000001c0c7984 */ /* 0x000e280000000c00 */
[----:B------:R-:W1:Y:S04]  /*0630*/  LDS.128 R16, [R28+0x80] ;  /* 0x000080001c107984 */ /* 0x000e680000000c00 */
[----:B------:R-:W2:Y:S01]  /*0640*/  LDS.64 R8, [R31+UR7+0x80] ;  /* 0x000080071f087984 */ /* 0x000ea20008000a00 */
[C---:B0-----:R-:W-:Y:S01]  /*0650*/  FFMA R35, R12.reuse, R10, R25 ;  /* 0x0000000a0c237223 */ /* 0x041fe20000000019 */
[----:B------:R-:W-:-:S02]  /*0660*/  FFMA R34, R12, R11, R24 ;  /* 0x0000000b0c227223 */ /* 0x000fc40000000018 */
[----:B------:R-:W0:Y:S01]  /*0670*/  LDS.64 R24, [R31+UR7+0x100] ;  /* 0x000100071f187984 */ /* 0x000e220008000a00 */
[C---:B-1----:R-:W-:Y:S01]  /*0680*/  FFMA R10, R16.reuse, R10, R27 ;  /* 0x0000000a100a7223 */ /* 0x042fe2000000001b */
[----:B------:R-:W-:Y:S02]  /*0690*/  FFMA R16, R16, R11, R26 ;  /* 0x0000000b10107223 */ /* 0x000fe4000000001a */
[----:B------:R-:W1:Y:S01]  /*06a0*/  LDS.64 R26, [R31+UR7+0x180] ;  /* 0x000180071f1a7984 */ /* 0x000e620008000a00 */
[C---:B--2---:R-:W-:Y:S01]  /*06b0*/  FFMA R37, R8.reuse, R13, R35 ;  /* 0x0000000d08257223 */ /* 0x044fe20000000023 */
[----:B------:R-:W-:Y:S01]  /*06c0*/  FFMA R13, R13, R9, R34 ;  /* 0x000000090d0d7223 */ /* 0x000fe20000000022 */
[----:B------:R-:W-:Y:S01]  /*06d0*/  FFMA R35, R8, R17, R10 ;  /* 0x0000001108237223 */ /* 0x000fe2000000000a */
[----:B------:R-:W-:Y:S02]  /*06e0*/  FFMA R17, R17, R9, R16 ;  /* 0x0000000911117223 */ /* 0x000fe40000000010 */
[----:B------:R-:W-:Y:S01]  /*06f0*/  LDS.128 R8, [R28+0x10] ;  /* 0x000010001c087984 */ /* 0x000fe20000000c00 */
[----:B0-----:R-:W-:Y:S01]  /*0700*/  FFMA R37, R24, R14, R37 ;  /* 0x0000000e18257223 */ /* 0x001fe20000000025 */
[----:B------:R-:W-:-:S02]  /*0710*/  FFMA R14, R14, R25, R13 ;  /* 0x000000190e0e7223 */ /* 0x000fc4000000000d */
[----:B------:R-:W0:Y:S01]  /*0720*/  LDS.64 R12, [R31+UR7+0x200] ;  /* 0x000200071f0c7984 */ /* 0x000e220008000a00 */
[----:B------:R-:W-:Y:S01]  /*0730*/  FFMA R24, R24, R18, R35 ;  /* 0x0000001218187223 */ /* 0x000fe20000000023 */
[----:B------:R-:W-:-:S03]  /*0740*/  FFMA R18, R18, R25, R17 ;  /* 0x0000001912127223 */ /* 0x000fc60000000011 */
[C---:B-1----:R-:W-:Y:S01]  /*0750*/  FFMA R25, R26.reuse, R19, R24 ;  /* 0x000000131a197223 */ /* 0x042fe20000000018 */
[----:B------:R-:W-:Y:S02]  /*0760*/  FFMA R24, R19, R27, R18 ;  /* 0x0000001b13187223 */ /* 0x000fe40000000012 */
[----:B------:R-:W1:Y:S01]  /*0770*/  LDS.128 R16, [R28+0x90] ;  /* 0x000090001c107984 */ /* 0x000e620000000c00 */
[----:B------:R-:W-:Y:S01]  /*0780*/  FFMA R35, R26, R15, R37 ;  /* 0x0000000f1a237223 */ /* 0x000fe20000000025 */
[----:B------:R-:W-:Y:S02]  /*0790*/  FFMA R14, R15, R27, R14 ;  /* 0x0000001b0f0e7223 */ /* 0x000fe4000000000e */
[----:B------:R-:W-:Y:S01]  /*07a0*/  LDS.64 R26, [R31+UR7+0x300] ;  /* 0x000300071f1a7984 */ /* 0x000fe20008000a00 */
[CC--:B0-----:R-:W-:Y:S01]  /*07b0*/  FFMA R35, R8.reuse, R12.reuse, R35 ;  /* 0x0000000c08237223 */ /* 0x0c1fe20000000023 */
[-C--:B------:R-:W-:Y:S02]  /*07c0*/  FFMA R8, R8, R13.reuse, R14 ;  /* 0x0000000d08087223 */ /* 0x080fe4000000000e */
[----:B------:R-:W0:Y:S01]  /*07d0*/  LDS.64 R14, [R31+UR7+0x280] ;  /* 0x000280071f0e7984 */ /* 0x000e220008000a00 */
[C---:B-1----:R-:W-:Y:S01]  /*07e0*/  FFMA R12, R16.reuse, R12, R25 ;  /* 0x0000000c100c7223 */ /* 0x042fe20000000019 */
[----:B------:R-:W-:-:S02]  /*07f0*/  FFMA R16, R16, R13, R24 ;  /* 0x0000000d10107223 */ /* 0x000fc40000000018 */
[----:B------:R-:W1:Y:S01]  /*0800*/  LDS.64 R24, [R31+UR7+0x380] ;  /* 0x000380071f187984 */ /* 0x000e620008000a00 */
[C---:B0-----:R-:W-:Y:S01]  /*0810*/  FFMA R35, R14.reuse, R9, R35 ;  /* 0x000000090e237223 */ /* 0x041fe20000000023 */
[----:B------:R-:W-:Y:S01]  /*0820*/  FFMA R13, R9, R15, R8 ;  /* 0x0000000f090d7223 */ /* 0x000fe20000000008 */
[----:B------:R-:W-:Y:S01]  /*0830*/  FFMA R9, R14, R17, R12 ;  /* 0x000000110e097223 */ /* 0x000fe2000000000c */
[----:B------:R-:W-:Y:S01]  /*0840*/  FFMA R37, R17, R15, R16 ;  /* 0x0000000f11257223 */ /* 0x000fe20000000010 */
[----:B------:R-:W-:Y:S01]  /*0850*/  FFMA R35, R26, R10, R35 ;  /* 0x0000000a1a237223 */ /* 0x000fe20000000023 */
[-C--:B------:R-:W-:Y:S01]  /*0860*/  FFMA R10, R10, R27.reuse, R13 ;  /* 0x0000001b0a0a7223 */ /* 0x080fe2000000000d */
[----:B------:R-:W-:Y:S01]  /*0870*/  FFMA R26, R26, R18, R9 ;  /* 0x000000121a1a7223 */ /* 0x000fe20000000009 */
[----:B------:R-:W-:Y:S01]  /*0880*/  FFMA R18, R18, R27, R37 ;  /* 0x0000001b12127223 */ /* 0x000fe20000000025 */
[----:B------:R-:W-:Y:S01]  /*0890*/  LDS.64 R16, [R31+UR7+0x400] ;  /* 0x000400071f107984 */ /* 0x000fe20008000a00 */
[----:B-1----:R-:W-:Y:S01]  /*08a0*/  FFMA R37, R24, R11, R35 ;  /* 0x0000000b18257223 */ /* 0x002fe20000000023 */
[----:B------:R-:W-:-:S02]  /*08b0*/  FFMA R34, R11, R25, R10 ;  /* 0x000000190b227223 */ /* 0x000fc4000000000a */
[----:B------:R-:W0:Y:S04]  /*08c0*/  LDS.128 R12, [R28+0x20] ;  /* 0x000020001c0c7984 */ /* 0x000e280000000c00 */
[----:B------:R-:W1:Y:S01]  /*08d0*/  LDS.128 R8, [R28+0xa0] ;  /* 0x0000a0001c087984 */ /* 0x000e620000000c00 */
[----:B------:R-:W-:Y:S01]  /*08e0*/  FFMA R35, R24, R19, R26 ;  /* 0x0000001318237223 */ /* 0x000fe2000000001a */
[----:B------:R-:W-:Y:S02]  /*08f0*/  FFMA R24, R19, R25, R18 ;  /* 0x0000001913187223 */ /* 0x000fe40000000012 */
[----:B------:R-:W2:Y:S04]  /*0900*/  LDS.64 R18, [R31+UR7+0x480] ;  /* 0x000480071f127984 */ /* 0x000ea80008000a00 */
[----:B------:R-:W3:Y:S01]  /*0910*/  LDS.64 R26, [R31+UR7+0x500] ;  /* 0x000500071f1a7984 */ /* 0x000ee20008000a00 */
[-C--:B0-----:R-:W-:Y:S01]  /*0920*/  FFMA R37, R12, R16.reuse, R37 ;  /* 0x000000100c257223 */ /* 0x081fe20000000025 */
[C---:B-1----:R-:W-:Y:S01]  /*0930*/  FFMA R16, R8.reuse, R16, R35 ;  /* 0x0000001008107223 */ /* 0x042fe20000000023 */
[----:B------:R-:W-:-:S02]  /*0940*/  FFMA R8, R8, R17, R24 ;  /* 0x0000001108087223 */ /* 0x000fc40000000018 */
[----:B------:R-:W0:Y:S01]  /*0950*/  LDS.64 R24, [R31+UR7+0x580] ;  /* 0x000580071f187984 */ /* 0x000e220008000a00 */
[----:B------:R-:W-:Y:S01]  /*0960*/  FFMA R12, R12, R17, R34 ;  /* 0x000000110c0c7223 */ /* 0x000fe20000000022 */
[----:B--2---:R-:W-:-:S03]  /*0970*/  FFMA R35, R18, R13, R37 ;  /* 0x0000000d12237223 */ /* 0x004fc60000000025 */
[----:B------:R-:W-:Y:S01]  /*0980*/  FFMA R17, R13, R19, R12 ;  /* 0x000000130d117223 */ /* 0x000fe2000000000c */
[----:B------:R-:W-:Y:S01]  /*0990*/  FFMA R13, R18, R9, R16 ;  /* 0x00000009120d7223 */ /* 0x000fe20000000010 */
[----:B---3--:R-:W-:Y:S01]  /*09a0*/  FFMA R35, R26, R14, R35 ;  /* 0x0000000e1a237223 */ /* 0x008fe20000000023 */
[----:B------:R-:W-:Y:S01]  /*09b0*/  FFMA R37, R9, R19, R8 ;  /* 0x0000001309257223 */ /* 0x000fe20000000008 */
[-C--:B------:R-:W-:Y:S01]  /*09c0*/  FFMA R14, R14, R27.reuse, R17 ;  /* 0x0000001b0e0e7223 */ /* 0x080fe20000000011 */
[----:B------:R-:W-:Y:S01]  /*09d0*/  FFMA R26, R26, R10, R13 ;  /* 0x0000000a1a1a7223 */ /* 0x000fe2000000000d */
[----:B------:R-:W-:Y:S01]  /*09e0*/  LDS.64 R8, [R31+UR7+0x600] ;  /* 0x000600071f087984 */ /* 0x000fe20008000a00 */
[----:B------:R-:W-:-:S03]  /*09f0*/  FFMA R10, R10, R27, R37 ;  /* 0x0000001b0a0a7223 */ /* 0x000fc60000000025 */
[----:B------:R-:W1:Y:S01]  /*0a00*/  LDS.128 R16, [R28+0x30] ;  /* 0x000030001c107984 */ /* 0x000e620000000c00 */
[C---:B0-----:R-:W-:Y:S01]  /*0a10*/  FFMA R37, R24.reuse, R15, R35 ;  /* 0x0000000f18257223 */ /* 0x041fe20000000023 */
[----:B------:R-:W-:Y:S02]  /*0a20*/  FFMA R34, R15, R25, R14 ;  /* 0x000000190f227223 */ /* 0x000fe4000000000e */
[----:B------:R-:W0:Y:S01]  /*0a30*/  LDS.128 R12, [R28+0xb0] ;  /* 0x0000b0001c0c7984 */ /* 0x000e220000000c00 */
[----:B------:R-:W-:Y:S01]  /*0a40*/  FFMA R35, R24, R11, R26 ;  /* 0x0000000b18237223 */ /* 0x000fe2000000001a */
[----:B------:R-:W-:Y:S02]  /*0a50*/  FFMA R24, R11, R25, R10 ;  /* 0x000000190b187223 */ /* 0x000fe4000000000a */
[----:B------:R-:W2:Y:S04]  /*0a60*/  LDS.64 R10, [R31+UR7+0x680] ;  /* 0x000680071f0a7984 */ /* 0x000ea80008000a00 */
[----:B------:R-:W3:Y:S01]  /*0a70*/  LDS.64 R26, [R31+UR7+0x700] ;  /* 0x000700071f1a7984 */ /* 0x000ee20008000a00 */
[-C--:B-1----:R-:W-:Y:S01]  /*0a80*/  FFMA R37, R16, R8.reuse, R37 ;  /* 0x0000000810257223 */ /* 0x082fe20000000025 */
[C---:B0-----:R-:W-:Y:S01]  /*0a90*/  FFMA R8, R12.reuse, R8, R35 ;  /* 0x000000080c087223 */ /* 0x041fe20000000023 */
[----:B------:R-:W-:-:S02]  /*0aa0*/  FFMA R12, R12, R9, R24 ;  /* 0x000000090c0c7223 */ /* 0x000fc40000000018 */
[----:B------:R-:W0:Y:S01]  /*0ab0*/  LDS.64 R24, [R31+UR7+0x780] ;  /* 0x000780071f187984 */ /* 0x000e220008000a00 */
[----:B------:R-:W-:Y:S01]  /*0ac0*/  FFMA R16, R16, R9, R34 ;  /* 0x0000000910107223 */ /* 0x000fe20000000022 */
[----:B--2---:R-:W-:-:S03]  /*0ad0*/  FFMA R37, R10, R17, R37 ;  /* 0x000000110a257223 */ /* 0x004fc60000000025 */
[----:B------:R-:W-:Y:S01]  /*0ae0*/  FFMA R9, R17, R11, R16 ;  /* 0x0000000b11097223 */ /* 0x000fe20000000010 */
[----:B---3--:R-:W-:Y:S01]  /*0af0*/  FFMA R37, R26, R18, R37 ;  /* 0x000000121a257223 */ /* 0x008fe20000000025 */
[----:B------:R-:W-:Y:S02]  /*0b00*/  FFMA R17, R10, R13, R8 ;  /* 0x0000000d0a117223 */ /* 0x000fe40000000008 */
[----:B------:R-:W-:Y:S01]  /*0b10*/  FFMA R18, R18, R27, R9 ;  /* 0x0000001b12127223 */ /* 0x000fe20000000009 */
[----:B------:R-:W-:Y:S01]  /*0b20*/  FFMA R35, R13, R11, R12 ;  /* 0x0000000b0d237223 */ /* 0x000fe2000000000c */
[----:B------:R-:W-:Y:S01]  /*0b30*/  FFMA R26, R26, R14, R17 ;  /* 0x0000000e1a1a7223 */ /* 0x000fe20000000011 */
[----:B------:R-:W-:Y:S04]  /*0b40*/  LDS.64 R12, [R31+UR7+0x800] ;  /* 0x000800071f0c7984 */ /* 0x000fe80008000a00 */
[----:B------:R-:W1:Y:S01]  /*0b50*/  LDS.128 R8, [R28+0x40] ;  /* 0x000040001c087984 */ /* 0x000e620000000c00 */
[----:B0-----:R-:W-:Y:S01]  /*0b60*/  FFMA R37, R24, R19, R37 ;  /* 0x0000001318257223 */ /* 0x001fe20000000025 */
[----:B------:R-:W-:-:S02]  /*0b70*/  FFMA R34, R19, R25, R18 ;  /* 0x0000001913227223 */ /* 0x000fc40000000012 */
[----:B------:R-:W0:Y:S01]  /*0b80*/  LDS.128 R16, [R28+0xc0] ;  /* 0x0000c0001c107984 */ /* 0x000e220000000c00 */
[----:B------:R-:W-:Y:S01]  /*0b90*/  FFMA R14, R14, R27, R35 ;  /* 0x0000001b0e0e7223 */ /* 0x000fe20000000023 */
[----:B------:R-:W-:Y:S02]  /*0ba0*/  FFMA R35, R24, R15, R26 ;  /* 0x0000000f18237223 */ /* 0x000fe4000000001a */
[----:B------:R-:W-:Y:S01]  /*0bb0*/  LDS.64 R26, [R31+UR7+0x900] ;  /* 0x000900071f1a7984 */ /* 0x000fe20008000a00 */
[----:B------:R-:W-:-:S03]  /*0bc0*/  FFMA R24, R15, R25, R14 ;  /* 0x000000190f187223 */ /* 0x000fc6000000000e */
[----:B------:R-:W2:Y:S01]  /*0bd0*/  LDS.64 R14, [R31+UR7+0x880] ;  /* 0x000880071f0e7984 */ /* 0x000ea20008000a00 */
[-C--:B-1----:R-:W-:Y:S01]  /*0be0*/  FFMA R37, R8, R12.reuse, R37 ;  /* 0x0000000c08257223 */ /* 0x082fe20000000025 */
[C---:B0-----:R-:W-:Y:S01]  /*0bf0*/  FFMA R12, R16.reuse, R12, R35 ;  /* 0x0000000c100c7223 */ /* 0x041fe20000000023 */
[-C--:B------:R-:W-:Y:S02]  /*0c00*/  FFMA R16, R16, R13.reuse, R24 ;  /* 0x0000000d10107223 */ /* 0x080fe40000000018 */
[----:B------:R-:W0:Y:S01]  /*0c10*/  LDS.64 R24, [R31+UR7+0x980] ;  /* 0x000980071f187984 */ /* 0x000e220008000a00 */
[----:B------:R-:W-:Y:S01]  /*0c20*/  FFMA R8, R8, R13, R34 ;  /* 0x0000000d08087223 */ /* 0x000fe20000000022 */
[----:B--2---:R-:W-:-:S03]  /*0c30*/  FFMA R37, R14, R9, R37 ;  /* 0x000000090e257223 */ /* 0x004fc60000000025 */
[----:B------:R-:W-:Y:S01]  /*0c40*/  FFMA R13, R9, R15, R8 ;  /* 0x0000000f090d7223 */ /* 0x000fe20000000008 */
[----:B------:R-:W-:Y:S01]  /*0c50*/  FFMA R9, R14, R17, R12 ;  /* 0x000000110e097223 */ /* 0x000fe2000000000c */
        /* <DEDUP_REMOVED lines=44> */
[----:B------:R-:W-:Y:S01]  /*0f20*/  FFMA R11, R13, R11, R12 ;  /* 0x0000000b0d0b7223 */ /* 0x000fe2000000000c */
[----:B------:R-:W-:Y:S01]  /*0f30*/  FFMA R17, R26, R18, R37 ;  /* 0x000000121a117223 */ /* 0x000fe20000000025 */
[-C--:B------:R-:W-:Y:S01]  /*0f40*/  FFMA R18, R18, R27.reuse, R9 ;  /* 0x0000001b12127223 */ /* 0x080fe20000000009 */
        /* <DEDUP_REMOVED lines=9> */
[----:B------:R-:W2:Y:S04]  /*0fe0*/  LDS.64 R24, [R31+UR7+0xe80] ;  /* 0x000e80071f187984 */ /* 0x000ea80008000a00 */
[----:B------:R-:W3:Y:S01]  /*0ff0*/  LDS.64 R14, [R31+UR7+0xf00] ;  /* 0x000f00071f0e7984 */ /* 0x000ee20008000a00 */
[CC--:B-1----:R-:W-:Y:S01]  /*1000*/  FFMA R27, R8.reuse, R12.reuse, R27 ;  /* 0x0000000c081b7223 */ /* 0x0c2fe2000000001b */
[-C--:B------:R-:W-:Y:S01]  /*1010*/  FFMA R8, R8, R13.reuse, R34 ;  /* 0x0000000d08087223 */ /* 0x080fe20000000022 */
[C---:B0-----:R-:W-:Y:S01]  /*1020*/  FFMA R34, R16.reuse, R12, R35 ;  /* 0x0000000c10227223 */ /* 0x041fe20000000023 */
[----:B------:R-:W-:-:S02]  /*1030*/  FFMA R26, R16, R13, R26 ;  /* 0x0000000d101a7223 */ /* 0x000fc4000000001a */
[----:B------:R-:W0:Y:S01]  /*1040*/  LDS.64 R12, [R31+UR7+0xf80] ;  /* 0x000f80071f0c7984 */ /* 0x000e220008000a00 */
[----:B------:R-:W-:Y:S01]  /*1050*/  UIADD3 UR5, UPT, UPT, UR5, 0x1, URZ ;  /* 0x0000000105057890 */ /* 0x000fe2000fffe0ff */
[C---:B------:R-:W-:Y:S01]  /*1060*/  LEA R22, R5.reuse, R22, 0x5 ;  /* 0x0000001605167211 */ /* 0x040fe200078e28ff */
[C---:B--2---:R-:W-:Y:S01]  /*1070*/  FFMA R27, R24.reuse, R9, R27 ;  /* 0x00000009181b7223 */ /* 0x044fe2000000001b */
[----:B------:R-:W-:Y:S01]  /*1080*/  LEA R20, R5, R20, 0x5 ;  /* 0x0000001405147211 */ /* 0x000fe200078e28ff */
[----:B------:R-:W-:Y:S01]  /*1090*/  UISETP.NE.AND UP0, UPT, UR5, URZ, UPT ;  /* 0x000000ff0500728c */ /* 0x000fe2000bf05270 */
[----:B------:R-:W-:Y:S01]  /*10a0*/  FFMA R5, R24, R17, R34 ;  /* 0x0000001118057223 */ /* 0x000fe20000000022 */
[-C--:B------:R-:W-:Y:S01]  /*10b0*/  FFMA R9, R9, R25.reuse, R8 ;  /* 0x0000001909097223 */ /* 0x080fe20000000008 */
[----:B------:R-:W-:Y:S01]  /*10c0*/  FFMA R17, R17, R25, R26 ;  /* 0x0000001911117223 */ /* 0x000fe2000000001a */
[C---:B---3--:R-:W-:Y:S01]  /*10d0*/  FFMA R27, R14.reuse, R10, R27 ;  /* 0x0000000a0e1b7223 */ /* 0x048fe2000000001b */
[----:B------:R-:W-:Y:S01]  /*10e0*/  FFMA R14, R14, R18, R5 ;  /* 0x000000120e0e7223 */ /* 0x000fe20000000005 */
[-C--:B------:R-:W-:Y:S01]  /*10f0*/  FFMA R10, R10, R15.reuse, R9 ;  /* 0x0000000f0a0a7223 */ /* 0x080fe20000000009 */
[----:B------:R-:W-:Y:S01]  /*1100*/  FFMA R18, R18, R15, R17 ;  /* 0x0000000f12127223 */ /* 0x000fe20000000011 */
[----:B------:R-:W-:-:S02]  /*1110*/  IADD3 R0, PT, PT, R0, 0x20, RZ ;  /* 0x0000002000007810 */ /* 0x000fc40007ffe0ff */
[----:B------:R-:W-:Y:S02]  /*1120*/  IADD3 R7, PT, PT, R7, 0x20, RZ ;  /* 0x0000002007077810 */ /* 0x000fe40007ffe0ff */
[----:B------:R-:W-:Y:S02]  /*1130*/  IADD3 R2, PT, PT, R2, 0x20, RZ ;  /* 0x0000002002027810 */ /* 0x000fe40007ffe0ff */
[----:B------:R-:W-:Y:S02]  /*1140*/  IADD3 R4, PT, PT, R4, 0x20, RZ ;  /* 0x0000002004047810 */ /* 0x000fe40007ffe0ff */
[----:B------:R-:W-:Y:S02]  /*1150*/  IADD3 R6, PT, PT, R6, 0x20, RZ ;  /* 0x0000002006067810 */ /* 0x000fe40007ffe0ff */
[----:B------:R-:W-:Y:S01]  /*1160*/  IADD3 R3, PT, PT, R3, 0x20, RZ ;  /* 0x0000002003037810 */ /* 0x000fe20007ffe0ff */
[C---:B0-----:R-:W-:Y:S01]  /*1170*/  FFMA R25, R12.reuse, R11, R27 ;  /* 0x0000000b0c197223 */ /* 0x041fe2000000001b */
[----:B------:R-:W-:Y:S01]  /*1180*/  FFMA R24, R11, R13, R10 ;  /* 0x0000000d0b187223 */ /* 0x000fe2000000000a */
[----:B------:R-:W-:Y:S01]  /*1190*/  FFMA R27, R12, R19, R14 ;  /* 0x000000130c1b7223 */ /* 0x000fe2000000000e */
[----:B------:R-:W-:Y:S01]  /*11a0*/  FFMA R26, R19, R13, R18 ;  /* 0x0000000d131a7223 */ /* 0x000fe20000000012 */
[----:B------:R-:W-:Y:S06]  /*11b0*/  BAR.SYNC.DEFER_BLOCKING 0x0 ;  /* 0x0000000000007b1d */ /* 0x000fec0000010000 */
[----:B------:R-:W-:Y:S05]  /*11c0*/  BRA.U UP0, `(.L_x_7) ;  /* 0xfffffff100507547 */ /* 0x000fea000b83ffff */
.L_x_6:
[----:B------:R-:W0:Y:S01]  /*11d0*/  LDCU.64 UR4, c[0x0][0x398] ;  /* 0x00007300ff0477ac */ /* 0x000e220008000a00 */
[----:B------:R-:W-:Y:S02]  /*11e0*/  IADD3 R0, PT, PT, R32, 0x1, RZ ;  /* 0x0000000120007810 */ /* 0x000fe40007ffe0ff */
[C---:B------:R-:W-:Y:S02]  /*11f0*/  IADD3 R13, PT, PT, R33.reuse, 0x1, RZ ;  /* 0x00000001210d7810 */ /* 0x040fe40007ffe0ff */
[----:B0-----:R-:W-:Y:S02]  /*1200*/  ISETP.GE.AND P1, PT, R0, UR5, PT ;  /* 0x0000000500007c0c */ /* 0x001fe4000bf26270 */
[----:B------:R-:W-:Y:S02]  /*1210*/  ISETP.GE.AND P0, PT, R32, UR5, PT ;  /* 0x0000000520007c0c */ /* 0x000fe4000bf06270 */
[C---:B------:R-:W-:Y:S02]  /*1220*/  ISETP.GE.OR P3, PT, R33.reuse, UR4, P1 ;  /* 0x0000000421007c0c */ /* 0x040fe40008f66670 */
[----:B------:R-:W-:-:S02]  /*1230*/  ISETP.GE.OR P2, PT, R33, UR4, P0 ;  /* 0x0000000421007c0c */ /* 0x000fc40008746670 */
[C---:B------:R-:W-:Y:S02]  /*1240*/  ISETP.GE.OR P0, PT, R13.reuse, UR4, P0 ;  /* 0x000000040d007c0c */ /* 0x040fe40008706670 */
[----:B------:R-:W-:-:S07]  /*1250*/  ISETP.GE.OR P1, PT, R13, UR4, P1 ;  /* 0x000000040d007c0c */ /* 0x000fce0008f26670 */
[----:B------:R-:W0:Y:S01]  /*1260*/  @!P3 LDC.64 R10, c[0x0][0x390] ;  /* 0x0000e400ff0abb82 */ /* 0x000e220000000a00 */
[C---:B------:R-:W-:Y:S02]  /*1270*/  @!P3 IMAD R7, R33.reuse, UR5, RZ ;  /* 0x000000052107bc24 */ /* 0x040fe4000f8e02ff */
[--C-:B------:R-:W-:Y:S02]  /*1280*/  @!P2 IMAD R33, R33, UR5, R32.reuse ;  /* 0x000000052121ac24 */ /* 0x100fe4000f8e0220 */
[----:B------:R-:W-:Y:S01]  /*1290*/  @!P0 IMAD R9, R13, UR5, R32 ;  /* 0x000000050d098c24 */ /* 0x000fe2000f8e0220 */
[----:B------:R-:W-:Y:S02]  /*12a0*/  @!P3 IADD3 R0, P4, PT, R7, R32, RZ ;  /* 0x000000200700b210 */ /* 0x000fe40007f9e0ff */
[----:B------:R-:W1:Y:S02]  /*12b0*/  @!P2 LDC.64 R2, c[0x0][0x390] ;  /* 0x0000e400ff02ab82 */ /* 0x000e640000000a00 */
[----:B------:R-:W-:-:S06]  /*12c0*/  @!P3 IADD3.X R7, PT, PT, RZ, RZ, RZ, P4, !PT ;  /* 0x000000ffff07b210 */ /* 0x000fcc00027fe4ff */
[----:B------:R-:W2:Y:S01]  /*12d0*/  @!P0 LDC.64 R4, c[0x0][0x390] ;  /* 0x0000e400ff048b82 */ /* 0x000ea20000000a00 */
[----:B0-----:R-:W-:-:S04]  /*12e0*/  @!P3 LEA R6, P4, R0, R10, 0x2 ;  /* 0x0000000a0006b211 */ /* 0x001fc800078810ff */
[----:B------:R-:W-:Y:S01]  /*12f0*/  @!P3 LEA.HI.X R7, R0, R11, R7, 0x2, P4 ;  /* 0x0000000b0007b211 */ /* 0x000fe200020f1407 */
[----:B-1----:R-:W-:-:S05]  /*1300*/  @!P2 IMAD.WIDE.U32 R2, R33, 0x4, R2 ;  /* 0x000000042102a825 */ /* 0x002fca00078e0002 */
[----:B------:R0:W-:Y:S01]  /*1310*/  @!P2 STG.E desc[UR10][R2.64], R25 ;  /* 0x000000190200a986 */ /* 0x0001e2000c10190a */
[----:B--2---:R-:W-:-:S03]  /*1320*/  @!P0 IMAD.WIDE.U32 R4, R9, 0x4, R4 ;  /* 0x0000000409048825 */ /* 0x004fc600078e0004 */
[----:B------:R0:W-:Y:S04]  /*1330*/  @!P3 STG.E desc[UR10][R6.64+0x4], R24 ;  /* 0x000004180600b986 */ /* 0x0001e8000c10190a */
[----:B------:R0:W-:Y:S01]  /*1340*/  @!P0 STG.E desc[UR10][R4.64], R27 ;  /* 0x0000001b04008986 */ /* 0x0001e2000c10190a */
[----:B------:R-:W-:Y:S05]  /*1350*/  @P1 EXIT ;  /* 0x000000000000194d */ /* 0x000fea0003800000 */
[----:B------:R-:W1:Y:S01]  /*1360*/  LDCU.64 UR6, c[0x0][0x390] ;  /* 0x00007200ff0677ac */ /* 0x000e620008000a00 */
[----:B------:R-:W-:-:S05]  /*1370*/  IMAD R13, R13, UR5, RZ ;  /* 0x000000050d0d7c24 */ /* 0x000fca000f8e02ff */
[----:B------:R-:W-:-:S04]  /*1380*/  IADD3 R32, P0, PT, R13, R32, RZ ;  /* 0x000000200d207210 */ /* 0x000fc80007f1e0ff */
[----:B0-----:R-:W-:Y:S02]  /*1390*/  IADD3.X R3, PT, PT, RZ, RZ, RZ, P0, !PT ;  /* 0x000000ffff037210 */ /* 0x001fe400007fe4ff */
[----:B-1----:R-:W-:-:S04]  /*13a0*/  LEA R2, P0, R32, UR6, 0x2 ;  /* 0x0000000620027c11 */ /* 0x002fc8000f8010ff */
[----:B------:R-:W-:-:S05]  /*13b0*/  LEA.HI.X R3, R32, UR7, R3, 0x2, P0 ;  /* 0x0000000720037c11 */ /* 0x000fca00080f1403 */
[----:B------:R-:W-:Y:S01]  /*13c0*/  STG.E desc[UR10][R2.64+0x4], R26 ;  /* 0x0000041a02007986 */ /* 0x000fe2000c10190a */
[----:B------:R-:W-:Y:S05]  /*13d0*/  EXIT ;  /* 0x000000000000794d */ /* 0x000fea0003800000 */
.L_x_8:
        /* <DEDUP_REMOVED lines=10> */
.L_x_21:


//--------------------- .text._Z17matmul2_coalescedPfS_S_iii --------------------------
	.section	.text._Z17matmul2_coalescedPfS_S_iii,"ax",@progbits
	.align	128
        .global         _Z17matmul2_coalescedPfS_S_iii
        .type           _Z17matmul2_coalescedPfS_S_iii,@function
        .size           _Z17matmul2_coalescedPfS_S_iii,(.L_x_22 - _Z17matmul2_coalescedPfS_S_iii)
        .other          _Z17matmul2_coalescedPfS_S_iii,@"STO_CUDA_ENTRY STV_DEFAULT"
_Z17matmul2_coalescedPfS_S_iii:
.text._Z17matmul2_coalescedPfS_S_iii:
[----:B------:R-:W-:Y:S01]  /*0000*/  LDC R1, c[0x0][0x37c] ;  /* 0x0000df00ff017b82 */ /* 0x000fe20000000800 */
[----:B------:R-:W0:Y:S07]  /*0010*/  S2R R0, SR_TID.X ;  /* 0x0000000000007919 */ /* 0x000e2e0000002100 */
[----:B------:R-:W0:Y:S01]  /*0020*/  S2UR UR4, SR_CTAID.X ;  /* 0x00000000000479c3 */ /* 0x000e220000002500 */
[----:B------:R-:W1:Y:S07]  /*0030*/  S2R R19, SR_TID.Y ;  /* 0x0000000000137919 */ /* 0x000e6e0000002200 */
[----:B------:R-:W0:Y:S08]  /*0040*/  LDC R5, c[0x0][0x360] ;  /* 0x0000d800ff057b82 */ /* 0x000e300000000800 */
[----:B------:R-:W1:Y:S08]  /*0050*/  S2UR UR5, SR_CTAID.Y ;  /* 0x00000000000579c3 */ /* 0x000e700000002600 */
[----:B------:R-:W1:Y:S08]  /*0060*/  LDC R4, c[0x0][0x364] ;  /* 0x0000d900ff047b82 */ /* 0x000e700000000800 */
[----:B------:R-:W2:Y:S01]  /*0070*/  LDC.64 R2, c[0x0][0x398] ;  /* 0x0000e600ff027b82 */ /* 0x000ea20000000a00 */
[----:B0-----:R-:W-:-:S02]  /*0080*/  IMAD R0, R5, UR4, R0 ;  /* 0x0000000405007c24 */ /* 0x001fc4000f8e0200 */
[----:B-1----:R-:W-:-:S03]  /*0090*/  IMAD R19, R4, UR5, R19 ;  /* 0x0000000504137c24 */ /* 0x002fc6000f8e0213 */
[----:B--2---:R-:W-:-:S04]  /*00a0*/  ISETP.GE.AND P0, PT, R0, R3, PT ;  /* 0x000000030000720c */ /* 0x004fc80003f06270 */
[----:B------:R-:W-:-:S13]  /*00b0*/  ISETP.GE.OR P0, PT, R19, R2, P0 ;  /* 0x000000021300720c */ /* 0x000fda0000706670 */
[----:B------:R-:W-:Y:S05]  /*00c0*/  @P0 EXIT ;  /* 0x000000000000094d */ /* 0x000fea0003800000 */
[----:B------:R-:W0:Y:S01]  /*00d0*/  LDC R2, c[0x0][0x3a0] ;  /* 0x0000e800ff027b82 */ /* 0x000e220000000800 */
[----:B------:R-:W1:Y:S01]  /*00e0*/  LDCU.64 UR4, c[0x0][0x358] ;  /* 0x00006b00ff0477ac */ /* 0x000e620008000a00 */
[----:B------:R-:W-:Y:S01]  /*00f0*/  HFMA2 R24, -RZ, RZ, 0, 0 ;  /* 0x00000000ff187431 */ /* 0x000fe200000001ff */
[----:B0-----:R-:W-:-:S13]  /*0100*/  ISETP.GE.AND P0, PT, R2, 0x1, PT ;  /* 0x000000010200780c */ /* 0x001fda0003f06270 */
[----:B-1----:R-:W-:Y:S05]  /*0110*/  @!P0 BRA `(.L_x_9) ;  /* 0x0000000400e08947 */ /* 0x002fea0003800000 */
[C---:B------:R-:W-:Y:S01]  /*0120*/  ISETP.GE.U32.AND P1, PT, R2.reuse, 0x8, PT ;  /* 0x000000080200780c */ /* 0x040fe20003f26070 */
[----:B------:R-:W-:Y:S01]  /*0130*/  IMAD R20, R19, R2, RZ ;  /* 0x0000000213147224 */ /* 0x000fe200078e02ff */
[----:B------:R-:W-:Y:S02]  /*0140*/  LOP3.LUT R27, R2, 0x7, RZ, 0xc0, !PT ;  /* 0x00000007021b7812 */ /* 0x000fe400078ec0ff */
[----:B------:R-:W-:Y:S02]  /*0150*/  MOV R24, RZ ;  /* 0x000000ff00187202 */ /* 0x000fe40000000f00 */
[----:B------:R-:W-:Y:S02]  /*0160*/  ISETP.NE.AND P0, PT, R27, RZ, PT ;  /* 0x000000ff1b00720c */ /* 0x000fe40003f05270 */
[----:B------:R-:W-:-:S05]  /*0170*/  MOV R21, RZ ;  /* 0x000000ff00157202 */ /* 0x000fca0000000f00 */
[----:B------:R-:W-:Y:S06]  /*0180*/  @!P1 BRA `(.L_x_10) ;  /* 0x0000000000c49947 */ /* 0x000fec0003800000 */
[----:B------:R-:W0:Y:S01]  /*0190*/  LDC.64 R4, c[0x0][0x380] ;  /* 0x0000e000ff047b82 */ /* 0x000e220000000a00 */
[----:B------:R-:W-:Y:S02]  /*01a0*/  LOP3.LUT R21, R2, 0x7ffffff8, RZ, 0xc0, !PT ;  /* 0x7ffffff802157812 */ /* 0x000fe400078ec0ff */
[----:B------:R-:W-:Y:S02]  /*01b0*/  MOV R24, RZ ;  /* 0x000000ff00187202 */ /* 0x000fe40000000f00 */
[----:B------:R-:W-:Y:S02]  /*01c0*/  MOV R18, R0 ;  /* 0x0000000000127202 */ /* 0x000fe40000000f00 */
[----:B------:R-:W-:Y:S01]  /*01d0*/  IADD3 R22, PT, PT, -R21, RZ, RZ ;  /* 0x000000ff15167210 */ /* 0x000fe20007ffe1ff */
[----:B0-----:R-:W-:-:S03]  /*01e0*/  IMAD.WIDE.U32 R4, R20, 0x4, R4 ;  /* 0x0000000414047825 */ /* 0x001fc600078e0004 */
[----:B------:R-:W-:-:S04]  /*01f0*/  IADD3 R6, P1, PT, R4, 0x10, RZ ;  /* 0x0000001004067810 */ /* 0x000fc80007f3e0ff */
[----:B------:R-:W-:-:S09]  /*0200*/  IADD3.X R7, PT, PT, RZ, R5, RZ, P1, !PT ;  /* 0x00000005ff077210 */ /* 0x000fd20000ffe4ff */
.L_x_11:
[----:B------:R-:W0:Y:S01]  /*0210*/  LDC.64 R16, c[0x0][0x388] ;  /* 0x0000e200ff107b82 */ /* 0x000e220000000a00 */
[----:B------:R-:W-:Y:S02]  /*0220*/  MOV R4, R6 ;  /* 0x0000000600047202 */ /* 0x000fe40000000f00 */
[----:B------:R-:W-:-:S05]  /*0230*/  MOV R5, R7 ;  /* 0x0000000700057202 */ /* 0x000fca0000000f00 */
[----:B------:R-:W2:Y:S04]  /*0240*/  LDG.E R25, desc[UR4][R4.64+-0x10] ;  /* 0xfffff00404197981 */ /* 0x000ea8000c1e1900 */
[----:B------:R-:W3:Y:S04]  /*0250*/  LDG.E R23, desc[UR4][R4.64+-0xc] ;  /* 0xfffff40404177981 */ /* 0x000ee8000c1e1900 */
[----:B------:R-:W4:Y:S04]  /*0260*/  LDG.E R29, desc[UR4][R4.64+-0x8] ;  /* 0xfffff804041d7981 */ /* 0x000f28000c1e1900 */
[----:B------:R-:W5:Y:S01]  /*0270*/  LDG.E R28, desc[UR4][R4.64+-0x4] ;  /* 0xfffffc04041c7981 */ /* 0x000f62000c1e1900 */
[----:B0-----:R-:W-:-:S05]  /*0280*/  IMAD.WIDE R16, R18, 0x4, R16 ;  /* 0x0000000412107825 */ /* 0x001fca00078e0210 */
[----:B------:R0:W2:Y:S01]  /*0290*/  LDG.E R26, desc[UR4][R16.64] ;  /* 0x00000004101a7981 */ /* 0x0000a2000c1e1900 */
[----:B------:R-:W-:-:S04]  /*02a0*/  IMAD.WIDE R14, R3, 0x4, R16 ;  /* 0x00000004030e7825 */ /* 0x000fc800078e0210 */
[C---:B------:R-:W-:Y:S02]  /*02b0*/  IMAD.WIDE R6, R3.reuse, 0x4, R14 ;  /* 0x0000000403067825 */ /* 0x040fe400078e020e */
[----:B------:R-:W3:Y:S02]  /*02c0*/  LDG.E R14, desc[UR4][R14.64] ;  /* 0x000000040e0e7981 */ /* 0x000ee4000c1e1900 */
[C---:B------:R-:W-:Y:S02]  /*02d0*/  IMAD.WIDE R10, R3.reuse, 0x4, R6 ;  /* 0x00000004030a7825 */ /* 0x040fe400078e0206 */
[----:B------:R-:W4:Y:S02]  /*02e0*/  LDG.E R6, desc[UR4][R6.64] ;  /* 0x0000000406067981 */ /* 0x000f24000c1e1900 */
[C---:B------:R-:W-:Y:S02]  /*02f0*/  IMAD.WIDE R8, R3.reuse, 0x4, R10 ;  /* 0x0000000403087825 */ /* 0x040fe400078e020a */
[----:B------:R-:W5:Y:S02]  /*0300*/  LDG.E R10, desc[UR4][R10.64] ;  /* 0x000000040a0a7981 */ /* 0x000f64000c1e1900 */
[----:B------:R-:W-:-:S02]  /*0310*/  IMAD.WIDE R12, R3, 0x4, R8 ;  /* 0x00000004030c7825 */ /* 0x000fc400078e0208 */
[----:B------:R-:W5:Y:S04]  /*0320*/  LDG.E R7, desc[UR4][R4.64] ;  /* 0x0000000404077981 */ /* 0x000f68000c1e1900 */
[----:B------:R-:W5:Y:S01]  /*0330*/  LDG.E R8, desc[UR4][R8.64] ;  /* 0x0000000408087981 */ /* 0x000f62000c1e1900 */
[----:B0-----:R-:W-:-:S03]  /*0340*/  IMAD.WIDE R16, R3, 0x4, R12 ;  /* 0x0000000403107825 */ /* 0x001fc600078e020c */
[----:B------:R-:W5:Y:S04]  /*0350*/  LDG.E R12, desc[UR4][R12.64] ;  /* 0x000000040c0c7981 */ /* 0x000f68000c1e1900 */
[----:B------:R-:W5:Y:S04]  /*0360*/  LDG.E R15, desc[UR4][R16.64] ;  /* 0x00000004100f7981 */ /* 0x000f68000c1e1900 */
[----:B------:R-:W5:Y:S04]  /*0370*/  LDG.E R9, desc[UR4][R4.64+0x4] ;  /* 0x0000040404097981 */ /* 0x000f68000c1e1900 */
[----:B------:R-:W5:Y:S01]  /*0380*/  LDG.E R11, desc[UR4][R4.64+0xc] ;  /* 0x00000c04040b7981 */ /* 0x000f62000c1e1900 */
[----:B--2---:R-:W-:Y:S01]  /*0390*/  FFMA R26, R25, R26, R24 ;  /* 0x0000001a191a7223 */ /* 0x004fe20000000018 */
[----:B------:R-:W-:-:S02]  /*03a0*/  IMAD.WIDE R24, R3, 0x4, R16 ;  /* 0x0000000403187825 */ /* 0x000fc400078e0210 */
[----:B------:R-:W2:Y:S04]  /*03b0*/  LDG.E R16, desc[UR4][R4.64+0x8] ;  /* 0x0000080404107981 */ /* 0x000ea8000c1e1900 */
[----:B------:R-:W2:Y:S01]  /*03c0*/  LDG.E R24, desc[UR4][R24.64] ;  /* 0x0000000418187981 */ /* 0x000ea2000c1e1900 */
[----:B---3--:R-:W-:Y:S01]  /*03d0*/  FFMA R14, R23, R14, R26 ;  /* 0x0000000e170e7223 */ /* 0x008fe2000000001a */
[----:B------:R-:W-:-:S03]  /*03e0*/  IADD3 R22, PT, PT, R22, 0x8, RZ ;  /* 0x0000000816167810 */ /* 0x000fc60007ffe0ff */
[----:B----4-:R-:W-:Y:S01]  /*03f0*/  FFMA R29, R29, R6, R14 ;  /* 0x000000061d1d7223 */ /* 0x010fe2000000000e */
[----:B------:R-:W-:-:S03]  /*0400*/  ISETP.NE.AND P1, PT, R22, RZ, PT ;  /* 0x000000ff1600720c */ /* 0x000fc60003f25270 */
[----:B-----5:R-:W-:Y:S01]  /*0410*/  FFMA R10, R28, R10, R29 ;  /* 0x0000000a1c0a7223 */ /* 0x020fe2000000001d */
[----:B------:R-:W-:-:S03]  /*0420*/  IADD3 R6, P2, PT, R4, 0x20, RZ ;  /* 0x0000002004067810 */ /* 0x000fc60007f5e0ff */
[----:B------:R-:W-:Y:S01]  /*0430*/  FFMA R8, R7, R8, R10 ;  /* 0x0000000807087223 */ /* 0x000fe2000000000a */
[----:B------:R-:W-:Y:S02]  /*0440*/  IADD3.X R7, PT, PT, RZ, R5, RZ, P2, !PT ;  /* 0x00000005ff077210 */ /* 0x000fe400017fe4ff */
[----:B------:R-:W-:Y:S01]  /*0450*/  LEA R18, R3, R18, 0x3 ;  /* 0x0000001203127211 */ /* 0x000fe200078e18ff */
[----:B------:R-:W-:-:S04]  /*0460*/  FFMA R9, R9, R12, R8 ;  /* 0x0000000c09097223 */ /* 0x000fc80000000008 */
[----:B--2---:R-:W-:-:S04]  /*0470*/  FFMA R16, R16, R15, R9 ;  /* 0x0000000f10107223 */ /* 0x004fc80000000009 */
[----:B------:R-:W-:Y:S01]  /*0480*/  FFMA R24, R11, R24, R16 ;  /* 0x000000180b187223 */ /* 0x000fe20000000010 */
[----:B------:R-:W-:Y:S06]  /*0490*/  @P1 BRA `(.L_x_11) ;  /* 0xfffffffc005c1947 */ /* 0x000fec000383ffff */
.L_x_10:
[----:B------:R-:W-:Y:S05]  /*04a0*/  @!P0 BRA `(.L_x_9) ;  /* 0x0000000000fc8947 */ /* 0x000fea0003800000 */
[----:B------:R-:W-:Y:S02]  /*04b0*/  ISETP.GE.U32.AND P1, PT, R27, 0x4, PT ;  /* 0x000000041b00780c */ /* 0x000fe40003f26070 */
[----:B------:R-:W-:-:S04]  /*04c0*/  LOP3.LUT R16, R2, 0x3, RZ, 0xc0, !PT ;  /* 0x0000000302107812 */ /* 0x000fc800078ec0ff */
[----:B------:R-:W-:-:S07]  /*04d0*/  ISETP.NE.AND P0, PT, R16, RZ, PT ;  /* 0x000000ff1000720c */ /* 0x000fce0003f05270 */
[----:B------:R-:W-:Y:S06]  /*04e0*/  @!P1 BRA `(.L_x_12) ;  /* 0x00000000006c9947 */ /* 0x000fec0003800000 */
[----:B------:R-:W0:Y:S01]  /*04f0*/  LDC.64 R6, c[0x0][0x388] ;  /* 0x0000e200ff067b82 */ /* 0x000e220000000a00 */
[----:B------:R-:W1:Y:S01]  /*0500*/  LDCU.64 UR6, c[0x0][0x380] ;  /* 0x00007000ff0677ac */ /* 0x000e620008000a00 */
[----:B------:R-:W-:Y:S01]  /*0510*/  IMAD R9, R21, R3, R0 ;  /* 0x0000000315097224 */ /* 0x000fe200078e0200 */
[CC--:B------:R-:W-:Y:S02]  /*0520*/  IADD3 R5, PT, PT, R20.reuse, R21.reuse, RZ ;  /* 0x0000001514057210 */ /* 0x0c0fe40007ffe0ff */
[----:B------:R-:W-:-:S03]  /*0530*/  IADD3 R10, P1, PT, R20, R21, RZ ;  /* 0x00000015140a7210 */ /* 0x000fc60007f3e0ff */
[----:B------:R-:W2:Y:S01]  /*0540*/  LDC.64 R14, c[0x0][0x380] ;  /* 0x0000e000ff0e7b82 */ /* 0x000ea20000000a00 */
[----:B0-----:R-:W-:-:S04]  /*0550*/  IMAD.WIDE R6, R9, 0x4, R6 ;  /* 0x0000000409067825 */ /* 0x001fc800078e0206 */
[----:B------:R-:W-:Y:S02]  /*0560*/  IMAD.WIDE R8, R3, 0x4, R6 ;  /* 0x0000000403087825 */ /* 0x000fe400078e0206 */
[----:B------:R-:W3:Y:S02]  /*0570*/  LDG.E R6, desc[UR4][R6.64] ;  /* 0x0000000406067981 */ /* 0x000ee4000c1e1900 */
[----:B--2---:R-:W-:Y:S01]  /*0580*/  IMAD.WIDE.U32 R14, R5, 0x4, R14 ;  /* 0x00000004050e7825 */ /* 0x004fe200078e000e */
[----:B------:R-:W-:Y:S02]  /*0590*/  IADD3.X R5, PT, PT, RZ, RZ, RZ, P1, !PT ;  /* 0x000000ffff057210 */ /* 0x000fe40000ffe4ff */
[----:B-1----:R-:W-:-:S03]  /*05a0*/  LEA R4, P1, R10, UR6, 0x2 ;  /* 0x000000060a047c11 */ /* 0x002fc6000f8210ff */
[----:B------:R-:W3:Y:S01]  /*05b0*/  LDG.E R15, desc[UR4][R14.64] ;  /* 0x000000040e0f7981 */ /* 0x000ee2000c1e1900 */
[----:B------:R-:W-:Y:S01]  /*05c0*/  LEA.HI.X R5, R10, UR7, R5, 0x2, P1 ;  /* 0x000000070a057c11 */ /* 0x000fe200088f1405 */
[C---:B------:R-:W-:Y:S02]  /*05d0*/  IMAD.WIDE R10, R3.reuse, 0x4, R8 ;  /* 0x00000004030a7825 */ /* 0x040fe400078e0208 */
[----:B------:R-:W2:Y:S04]  /*05e0*/  LDG.E R8, desc[UR4][R8.64] ;  /* 0x0000000408087981 */ /* 0x000ea8000c1e1900 */
[----:B------:R-:W2:Y:S01]  /*05f0*/  LDG.E R17, desc[UR4][R4.64+0x4] ;  /* 0x0000040404117981 */ /* 0x000ea2000c1e1900 */
[----:B------:R-:W-:-:S03]  /*0600*/  IMAD.WIDE R12, R3, 0x4, R10 ;  /* 0x00000004030c7825 */ /* 0x000fc600078e020a */
[----:B------:R-:W4:Y:S04]  /*0610*/  LDG.E R22, desc[UR4][R10.64] ;  /* 0x000000040a167981 */ /* 0x000f28000c1e1900 */
[----:B------:R-:W4:Y:S04]  /*0620*/  LDG.E R18, desc[UR4][R4.64+0x8] ;  /* 0x0000080404127981 */ /* 0x000f28000c1e1900 */
[----:B------:R-:W5:Y:S04]  /*0630*/  LDG.E R26, desc[UR4][R4.64+0xc] ;  /* 0x00000c04041a7981 */ /* 0x000f68000c1e1900 */
[----:B------:R-:W5:Y:S01]  /*0640*/  LDG.E R12, desc[UR4][R12.64] ;  /* 0x000000040c0c7981 */ /* 0x000f62000c1e1900 */
[----:B------:R-:W-:Y:S01]  /*0650*/  IADD3 R21, PT, PT, R21, 0x4, RZ ;  /* 0x0000000415157810 */ /* 0x000fe20007ffe0ff */
[----:B---3--:R-:W-:-:S04]  /*0660*/  FFMA R24, R15, R6, R24 ;  /* 0x000000060f187223 */ /* 0x008fc80000000018 */
[----:B--2---:R-:W-:-:S04]  /*0670*/  FFMA R17, R17, R8, R24 ;  /* 0x0000000811117223 */ /* 0x004fc80000000018 */
[----:B----4-:R-:W-:-:S04]  /*0680*/  FFMA R17, R18, R22, R17 ;  /* 0x0000001612117223 */ /* 0x010fc80000000011 */
[----:B-----5:R-:W-:-:S07]  /*0690*/  FFMA R24, R26, R12, R17 ;  /* 0x0000000c1a187223 */ /* 0x020fce0000000011 */
.L_x_12:
[----:B------:R-:W-:Y:S05]  /*06a0*/  @!P0 BRA `(.L_x_9) ;  /* 0x00000000007c8947 */ /* 0x000fea0003800000 */
[----:B------:R-:W-:Y:S01]  /*06b0*/  ISETP.NE.AND P1, PT, R16, 0x1, PT ;  /* 0x000000011000780c */ /* 0x000fe20003f25270 */
[----:B------:R-:W0:Y:S01]  /*06c0*/  LDC.64 R12, c[0x0][0x380] ;  /* 0x0000e000ff0c7b82 */ /* 0x000e220000000a00 */
[----:B------:R-:W-:-:S04]  /*06d0*/  LOP3.LUT R2, R2, 0x1, RZ, 0xc0, !PT ;  /* 0x0000000102027812 */ /* 0x000fc800078ec0ff */
[----:B------:R-:W-:-:S03]  /*06e0*/  ISETP.NE.U32.AND P0, PT, R2, 0x1, PT ;  /* 0x000000010200780c */ /* 0x000fc60003f05070 */
[----:B------:R-:W1:Y:S04]  /*06f0*/  LDC.64 R10, c[0x0][0x388] ;  /* 0x0000e200ff0a7b82 */ /* 0x000e680000000a00 */
[CC--:B------:R-:W-:Y:S02]  /*0700*/  @P1 IADD3 R15, PT, PT, R20.reuse, R21.reuse, RZ ;  /* 0x00000015140f1210 */ /* 0x0c0fe40007ffe0ff */
[----:B------:R-:W-:Y:S02]  /*0710*/  @P1 IADD3 R2, P2, PT, R20, R21, RZ ;  /* 0x0000001514021210 */ /* 0x000fe40007f5e0ff */
[----:B------:R-:W2:Y:S02]  /*0720*/  @P1 LDC.64 R4, c[0x0][0x380] ;  /* 0x0000e000ff041b82 */ /* 0x000ea40000000a00 */
[----:B------:R-:W-:-:S06]  /*0730*/  @P1 IADD3.X R14, PT, PT, RZ, RZ, RZ, P2, !PT ;  /* 0x000000ffff0e1210 */ /* 0x000fcc00017fe4ff */
[----:B------:R-:W3:Y:S01]  /*0740*/  LDC.64 R6, c[0x0][0x380] ;  /* 0x0000e000ff067b82 */ /* 0x000ee20000000a00 */
[----:B0-----:R-:W-:-:S04]  /*0750*/  @P1 IMAD.WIDE.U32 R12, R15, 0x4, R12 ;  /* 0x000000040f0c1825 */ /* 0x001fc800078e000c */
[C---:B------:R-:W-:Y:S01]  /*0760*/  @P1 IMAD R15, R21.reuse, R3, R0 ;  /* 0x00000003150f1224 */ /* 0x040fe200078e0200 */
[----:B------:R-:W-:Y:S01]  /*0770*/  @P1 IADD3 R21, PT, PT, R21, 0x2, RZ ;  /* 0x0000000215151810 */ /* 0x000fe20007ffe0ff */
[----:B------:R-:W4:Y:S01]  /*0780*/  @P1 LDG.E R13, desc[UR4][R12.64] ;  /* 0x000000040c0d1981 */ /* 0x000f22000c1e1900 */
[----:B------:R-:W0:Y:S01]  /*0790*/  LDC.64 R8, c[0x0][0x388] ;  /* 0x0000e200ff087b82 */ /* 0x000e220000000a00 */
[----:B-1----:R-:W-:Y:S01]  /*07a0*/  @P1 IMAD.WIDE R10, R15, 0x4, R10 ;  /* 0x000000040f0a1825 */ /* 0x002fe200078e020a */
[----:B------:R-:W-:Y:S02]  /*07b0*/  @!P0 IADD3 R17, PT, PT, R20, R21, RZ ;  /* 0x0000001514118210 */ /* 0x000fe40007ffe0ff */
[----:B--2---:R-:W-:Y:S01]  /*07c0*/  @P1 LEA R4, P2, R2, R4, 0x2 ;  /* 0x0000000402041211 */ /* 0x004fe200078410ff */
[----:B------:R-:W-:-:S03]  /*07d0*/  @!P0 IMAD R21, R21, R3, R0 ;  /* 0x0000000315158224 */ /* 0x000fc600078e0200 */
[----:B------:R-:W-:Y:S01]  /*07e0*/  @P1 LEA.HI.X R5, R2, R5, R14, 0x2, P2 ;  /* 0x0000000502051211 */ /* 0x000fe200010f140e */
[----:B------:R-:W-:Y:S01]  /*07f0*/  @P1 IMAD.WIDE R14, R3, 0x4, R10 ;  /* 0x00000004030e1825 */ /* 0x000fe200078e020a */
[----:B------:R-:W4:Y:S03]  /*0800*/  @P1 LDG.E R2, desc[UR4][R10.64] ;  /* 0x000000040a021981 */ /* 0x000f26000c1e1900 */
[----:B---3--:R-:W-:Y:S01]  /*0810*/  @!P0 IMAD.WIDE.U32 R6, R17, 0x4, R6 ;  /* 0x0000000411068825 */ /* 0x008fe200078e0006 */
[----:B------:R-:W2:Y:S04]  /*0820*/  @P1 LDG.E R5, desc[UR4][R4.64+0x4] ;  /* 0x0000040404051981 */ /* 0x000ea8000c1e1900 */
[----:B------:R-:W2:Y:S01]  /*0830*/  @P1 LDG.E R14, desc[UR4][R14.64] ;  /* 0x000000040e0e1981 */ /* 0x000ea2000c1e1900 */
[----:B0-----:R-:W-:-:S03]  /*0840*/  @!P0 IMAD.WIDE R8, R21, 0x4, R8 ;  /* 0x0000000415088825 */ /* 0x001fc600078e0208 */
[----:B------:R-:W3:Y:S04]  /*0850*/  @!P0 LDG.E R7, desc[UR4][R6.64] ;  /* 0x0000000406078981 */ /* 0x000ee8000c1e1900 */
[----:B------:R-:W3:Y:S01]  /*0860*/  @!P0 LDG.E R8, desc[UR4][R8.64] ;  /* 0x0000000408088981 */ /* 0x000ee2000c1e1900 */
[----:B----4-:R-:W-:-:S04]  /*0870*/  @P1 FFMA R2, R13, R2, R24 ;  /* 0x000000020d021223 */ /* 0x010fc80000000018 */
[----:B--2---:R-:W-:-:S04]  /*0880*/  @P1 FFMA R24, R5, R14, R2 ;  /* 0x0000000e05181223 */ /* 0x004fc80000000002 */
[----:B---3--:R-:W-:-:S07]  /*0890*/  @!P0 FFMA R24, R7, R8, R24 ;  /* 0x0000000807188223 */ /* 0x008fce0000000018 */
.L_x_9:
[----:B------:R-:W0:Y:S01]  /*08a0*/  LDC.64 R4, c[0x0][0x390] ;  /* 0x0000e400ff047b82 */ /* 0x000e220000000a00 */
[----:B------:R-:W-:-:S04]  /*08b0*/  IMAD R3, R19, R3, R0 ;  /* 0x0000000313037224 */ /* 0x000fc800078e0200 */
[----:B0-----:R-:W-:-:S05]  /*08c0*/  IMAD.WIDE R2, R3, 0x4, R4 ;  /* 0x0000000403027825 */ /* 0x001fca00078e0204 */
[----:B------:R-:W-:Y:S01]  /*08d0*/  STG.E desc[UR4][R2.64], R24 ;  /* 0x0000001802007986 */ /* 0x000fe2000c101904 */
[----:B------:R-:W-:Y:S05]  /*08e0*/  EXIT ;  /* 0x000000000000794d */ /* 0x000fea0003800000 */
.L_x_13:
        /* <DEDUP_REMOVED lines=9> */
.L_x_22:


//--------------------- .text._Z13matmul1_naivePfS_S_iii --------------------------
	.section	.text._Z13matmul1_naivePfS_S_iii,"ax",@progbits
	.align	128
        .global         _Z13matmul1_naivePfS_S_iii
        .type           _Z13matmul1_naivePfS_S_iii,@function
        .size           _Z13matmul1_naivePfS_S_iii,(.L_x_23 - _Z13matmul1_naivePfS_S_iii)
        .other          _Z13matmul1_naivePfS_S_iii,@"STO_CUDA_ENTRY STV_DEFAULT"
_Z13matmul1_naivePfS_S_iii:
.text._Z13matmul1_naivePfS_S_iii:
[----:B------:R-:W-:Y:S01]  /*0000*/  LDC R1, c[0x0][0x37c] ;  /* 0x0000df00ff017b82 */ /* 0x000fe20000000800 */
[----:B------:R-:W0:Y:S07]  /*0010*/  S2R R16, SR_TID.Y ;  /* 0x0000000000107919 */ /* 0x000e2e0000002200 */
[----:B------:R-:W1:Y:S01]  /*0020*/  LDC R5, c[0x0][0x360] ;  /* 0x0000d800ff057b82 */ /* 0x000e620000000800 */
[----:B------:R-:W1:Y:S07]  /*0030*/  S2R R0, SR_TID.X ;  /* 0x0000000000007919 */ /* 0x000e6e0000002100 */
[----:B------:R-:W0:Y:S08]  /*0040*/  S2UR UR5, SR_CTAID.Y ;  /* 0x00000000000579c3 */ /* 0x000e300000002600 */
[----:B------:R-:W0:Y:S08]  /*0050*/  LDC R7, c[0x0][0x364] ;  /* 0x0000d900ff077b82 */ /* 0x000e300000000800 */
[----:B------:R-:W1:Y:S08]  /*0060*/  S2UR UR4, SR_CTAID.X ;  /* 0x00000000000479c3 */ /* 0x000e700000002500 */
        /* <DEDUP_REMOVED lines=18> */
[----:B------:R-:W0:Y:S01]  /*0190*/  LDCU.64 UR4, c[0x0][0x380] ;  /* 0x00007000ff0477ac */ /* 0x000e220008000a00 */
[----:B------:R-:W-:Y:S02]  /*01a0*/  LOP3.LUT R19, R17, 0x7ffffff8, RZ, 0xc0, !PT ;  /* 0x7ffffff811137812 */ /* 0x000fe400078ec0ff */
[----:B------:R-:W-:Y:S02]  /*01b0*/  MOV R26, RZ ;  /* 0x000000ff001a7202 */ /* 0x000fe40000000f00 */
[----:B------:R-:W-:Y:S02]  /*01c0*/  MOV R2, R18 ;  /* 0x0000001200027202 */ /* 0x000fe40000000f00 */
[----:B------:R-:W-:Y:S02]  /*01d0*/  MOV R22, R16 ;  /* 0x0000001000167202 */ /* 0x000fe40000000f00 */
[----:B------:R-:W-:Y:S01]  /*01e0*/  IADD3 R20, PT, PT, -R19, RZ, RZ ;  /* 0x000000ff13147210 */ /* 0x000fe20007ffe1ff */
[----:B0-----:R-:W-:-:S04]  /*01f0*/  UIADD3 UR4, UP0, UPT, UR4, 0x10, URZ ;  /* 0x0000001004047890 */ /* 0x001fc8000ff1e0ff */
[----:B------:R-:W-:-:S12]  /*0200*/  UIADD3.X UR5, UPT, UPT, URZ, UR5, URZ, UP0, !UPT ;  /* 0x00000005ff057290 */ /* 0x000fd800087fe4ff */
.L_x_16:
[----:B------:R-:W0:Y:S01]  /*0210*/  LDC.64 R14, c[0x0][0x388] ;  /* 0x0000e200ff0e7b82 */ /* 0x000e220000000a00 */
[----:B------:R-:W-:Y:S02]  /*0220*/  MOV R4, UR4 ;  /* 0x0000000400047c02 */ /* 0x000fe40008000f00 */
[----:B------:R-:W-:-:S03]  /*0230*/  MOV R5, UR5 ;  /* 0x0000000500057c02 */ /* 0x000fc60008000f00 */
[----:B------:R-:W-:-:S05]  /*0240*/  IMAD.WIDE R4, R2, 0x4, R4 ;  /* 0x0000000402047825 */ /* 0x000fca00078e0204 */
[----:B------:R-:W2:Y:S04]  /*0250*/  LDG.E R21, desc[UR6][R4.64+-0x10] ;  /* 0xfffff00604157981 */ /* 0x000ea8000c1e1900 */
[----:B------:R-:W3:Y:S04]  /*0260*/  LDG.E R23, desc[UR6][R4.64+-0xc] ;  /* 0xfffff40604177981 */ /* 0x000ee8000c1e1900 */
[----:B------:R-:W4:Y:S01]  /*0270*/  LDG.E R29, desc[UR6][R4.64+-0x8] ;  /* 0xfffff806041d7981 */ /* 0x000f22000c1e1900 */
[----:B0-----:R-:W-:-:S05]  /*0280*/  IMAD.WIDE R14, R22, 0x4, R14 ;  /* 0x00000004160e7825 */ /* 0x001fca00078e020e */
[----:B------:R0:W2:Y:S01]  /*0290*/  LDG.E R24, desc[UR6][R14.64] ;  /* 0x000000060e187981 */ /* 0x0000a2000c1e1900 */
[----:B------:R-:W-:-:S04]  /*02a0*/  IMAD.WIDE R12, R3, 0x4, R14 ;  /* 0x00000004030c7825 */ /* 0x000fc800078e020e */
[C---:B------:R-:W-:Y:S02]  /*02b0*/  IMAD.WIDE R6, R3.reuse, 0x4, R12 ;  /* 0x0000000403067825 */ /* 0x040fe400078e020c */
[----:B------:R-:W3:Y:S02]  /*02c0*/  LDG.E R12, desc[UR6][R12.64] ;  /* 0x000000060c0c7981 */ /* 0x000ee4000c1e1900 */
[C---:B------:R-:W-:Y:S02]  /*02d0*/  IMAD.WIDE R8, R3.reuse, 0x4, R6 ;  /* 0x0000000403087825 */ /* 0x040fe400078e0206 */
[----:B------:R1:W4:Y:S02]  /*02e0*/  LDG.E R28, desc[UR6][R6.64] ;  /* 0x00000006061c7981 */ /* 0x000324000c1e1900 */
[C---:B------:R-:W-:Y:S02]  /*02f0*/  IMAD.WIDE R10, R3.reuse, 0x4, R8 ;  /* 0x00000004030a7825 */ /* 0x040fe400078e0208 */
[----:B------:R-:W5:Y:S02]  /*0300*/  LDG.E R8, desc[UR6][R8.64] ;  /* 0x0000000608087981 */ /* 0x000f64000c1e1900 */
[----:B0-----:R-:W-:-:S05]  /*0310*/  IMAD.WIDE R14, R3, 0x4, R10 ;  /* 0x00000004030e7825 */ /* 0x001fca00078e020a */
        /* <DEDUP_REMOVED lines=8> */
[----:B-1----:R-:W-:-:S03]  /*03a0*/  IMAD.WIDE R6, R3, 0x4, R26 ;  /* 0x0000000403067825 */ /* 0x002fc600078e021a */
[----:B------:R-:W2:Y:S04]  /*03b0*/  LDG.E R15, desc[UR6][R4.64+0xc] ;  /* 0x00000c06040f7981 */ /* 0x000ea8000c1e1900 */
[----:B------:R-:W2:Y:S04]  /*03c0*/  LDG.E R6, desc[UR6][R6.64] ;  /* 0x0000000606067981 */ /* 0x000ea8000c1e1900 */
[----:B------:R-:W2:Y:S01]  /*03d0*/  LDG.E R5, desc[UR6][R26.64] ;  /* 0x000000061a057981 */ /* 0x000ea2000c1e1900 */
[----:B---3--:R-:W-:Y:S01]  /*03e0*/  FFMA R12, R23, R12, R24 ;  /* 0x0000000c170c7223 */ /* 0x008fe20000000018 */
[----:B------:R-:W-:-:S03]  /*03f0*/  IADD3 R20, PT, PT, R20, 0x8, RZ ;  /* 0x0000000814147810 */ /* 0x000fc60007ffe0ff */
[----:B----4-:R-:W-:Y:S01]  /*0400*/  FFMA R12, R29, R28, R12 ;  /* 0x0000001c1d0c7223 */ /* 0x010fe2000000000c */
[----:B------:R-:W-:Y:S02]  /*0410*/  ISETP.NE.AND P1, PT, R20, RZ, PT ;  /* 0x000000ff1400720c */ /* 0x000fe40003f25270 */
[----:B------:R-:W-:Y:S01]  /*0420*/  LEA R22, R3, R22, 0x3 ;  /* 0x0000001603167211 */ /* 0x000fe200078e18ff */
[----:B-----5:R-:W-:Y:S01]  /*0430*/  FFMA R8, R11, R8, R12 ;  /* 0x000000080b087223 */ /* 0x020fe2000000000c */
[----:B------:R-:W-:-:S03]  /*0440*/  IADD3 R2, PT, PT, R2, 0x8, RZ ;  /* 0x0000000802027810 */ /* 0x000fc60007ffe0ff */
[----:B--2---:R-:W-:-:S04]  /*0450*/  FFMA R9, R21, R9, R8 ;  /* 0x0000000915097223 */ /* 0x004fc80000000008 */
[----:B------:R-:W-:-:S04]  /*0460*/  FFMA R9, R14, R13, R9 ;  /* 0x0000000d0e097223 */ /* 0x000fc80000000009 */
[----:B------:R-:W-:-:S04]  /*0470*/  FFMA R10, R10, R5, R9 ;  /* 0x000000050a0a7223 */ /* 0x000fc80000000009 */
[----:B------:R-:W-:Y:S01]  /*0480*/  FFMA R26, R15, R6, R10 ;  /* 0x000000060f1a7223 */ /* 0x000fe2000000000a */
[----:B------:R-:W-:Y:S06]  /*0490*/  @P1 BRA `(.L_x_16) ;  /* 0xfffffffc005c1947 */ /* 0x000fec000383ffff */
.L_x_15:
[----:B------:R-:W-:Y:S05]  /*04a0*/  @!P0 BRA `(.L_x_14) ;  /* 0x0000000000d48947 */ /* 0x000fea0003800000 */
[----:B------:R-:W-:Y:S02]  /*04b0*/  ISETP.GE.U32.AND P0, PT, R25, 0x4, PT ;  /* 0x000000041900780c */ /* 0x000fe40003f06070 */
[----:B------:R-:W-:-:S04]  /*04c0*/  LOP3.LUT R2, R17, 0x3, RZ, 0xc0, !PT ;  /* 0x0000000311027812 */ /* 0x000fc800078ec0ff */
[----:B------:R-:W-:-:S07]  /*04d0*/  ISETP.NE.AND P1, PT, R2, RZ, PT ;  /* 0x000000ff0200720c */ /* 0x000fce0003f25270 */
[----:B------:R-:W-:Y:S06]  /*04e0*/  @!P0 BRA `(.L_x_17) ;  /* 0x0000000000588947 */ /* 0x000fec0003800000 */
[----:B------:R-:W0:Y:S01]  /*04f0*/  LDC.64 R10, c[0x0][0x388] ;  /* 0x0000e200ff0a7b82 */ /* 0x000e220000000a00 */
[----:B------:R-:W-:Y:S01]  /*0500*/  IMAD R9, R19, R3, R16 ;  /* 0x0000000313097224 */ /* 0x000fe200078e0210 */
[----:B------:R-:W-:-:S06]  /*0510*/  IADD3 R7, PT, PT, R18, R19, RZ ;  /* 0x0000001312077210 */ /* 0x000fcc0007ffe0ff */
[----:B------:R-:W1:Y:S01]  /*0520*/  LDC.64 R4, c[0x0][0x380] ;  /* 0x0000e000ff047b82 */ /* 0x000e620000000a00 */
[----:B0-----:R-:W-:-:S04]  /*0530*/  IMAD.WIDE R10, R9, 0x4, R10 ;  /* 0x00000004090a7825 */ /* 0x001fc800078e020a */
[----:B------:R-:W-:Y:S02]  /*0540*/  IMAD.WIDE R12, R3, 0x4, R10 ;  /* 0x00000004030c7825 */ /* 0x000fe400078e020a */
[----:B------:R-:W2:Y:S02]  /*0550*/  LDG.E R10, desc[UR6][R10.64] ;  /* 0x000000060a0a7981 */ /* 0x000ea4000c1e1900 */
[----:B-1----:R-:W-:-:S04]  /*0560*/  IMAD.WIDE R4, R7, 0x4, R4 ;  /* 0x0000000407047825 */ /* 0x002fc800078e0204 */
[C---:B------:R-:W-:Y:S01]  /*0570*/  IMAD.WIDE R6, R3.reuse, 0x4, R12 ;  /* 0x0000000403067825 */ /* 0x040fe200078e020c */
[----:B------:R-:W2:Y:S04]  /*0580*/  LDG.E R15, desc[UR6][R4.64] ;  /* 0x00000006040f7981 */ /* 0x000ea8000c1e1900 */
[----:B------:R-:W3:Y:S01]  /*0590*/  LDG.E R12, desc[UR6][R12.64] ;  /* 0x000000060c0c7981 */ /* 0x000ee2000c1e1900 */
[----:B------:R-:W-:-:S03]  /*05a0*/  IMAD.WIDE R8, R3, 0x4, R6 ;  /* 0x0000000403087825 */ /* 0x000fc600078e0206 */
[----:B------:R-:W3:Y:S04]  /*05b0*/  LDG.E R14, desc[UR6][R4.64+0x4] ;  /* 0x00000406040e7981 */ /* 0x000ee8000c1e1900 */
[----:B------:R-:W4:Y:S04]  /*05c0*/  LDG.E R20, desc[UR6][R6.64] ;  /* 0x0000000606147981 */ /* 0x000f28000c1e1900 */
[----:B------:R-:W4:Y:S04]  /*05d0*/  LDG.E R21, desc[UR6][R4.64+0x8] ;  /* 0x0000080604157981 */ /* 0x000f28000c1e1900 */
[----:B------:R-:W5:Y:S04]  /*05e0*/  LDG.E R23, desc[UR6][R4.64+0xc] ;  /* 0x00000c0604177981 */ /* 0x000f68000c1e1900 */
[----:B------:R-:W5:Y:S01]  /*05f0*/  LDG.E R8, desc[UR6][R8.64] ;  /* 0x0000000608087981 */ /* 0x000f62000c1e1900 */
[----:B------:R-:W-:Y:S01]  /*0600*/  IADD3 R19, PT, PT, R19, 0x4, RZ ;  /* 0x0000000413137810 */ /* 0x000fe20007ffe0ff */
[----:B--2---:R-:W-:-:S04]  /*0610*/  FFMA R15, R15, R10, R26 ;  /* 0x0000000a0f0f7223 */ /* 0x004fc8000000001a */
[----:B---3--:R-:W-:-:S04]  /*0620*/  FFMA R14, R14, R12, R15 ;  /* 0x0000000c0e0e7223 */ /* 0x008fc8000000000f */
[----:B----4-:R-:W-:-:S04]  /*0630*/  FFMA R14, R21, R20, R14 ;  /* 0x00000014150e7223 */ /* 0x010fc8000000000e */
[----:B-----5:R-:W-:-:S07]  /*0640*/  FFMA R26, R23, R8, R14 ;  /* 0x00000008171a7223 */ /* 0x020fce000000000e */
.L_x_17:
[----:B------:R-:W-:Y:S05]  /*0650*/  @!P1 BRA `(.L_x_14) ;  /* 0x0000000000689947 */ /* 0x000fea0003800000 */
[----:B------:R-:W0:Y:S01]  /*0660*/  LDC.64 R10, c[0x0][0x388] ;  /* 0x0000e200ff0a7b82 */ /* 0x000e220000000a00 */
[----:B------:R-:W-:Y:S02]  /*0670*/  ISETP.NE.AND P0, PT, R2, 0x1, PT ;  /* 0x000000010200780c */ /* 0x000fe40003f05270 */
[----:B------:R-:W-:-:S04]  /*0680*/  LOP3.LUT R17, R17, 0x1, RZ, 0xc0, !PT ;  /* 0x0000000111117812 */ /* 0x000fc800078ec0ff */
[----:B------:R-:W-:Y:S01]  /*0690*/  ISETP.NE.U32.AND P1, PT, R17, 0x1, PT ;  /* 0x000000011100780c */ /* 0x000fe20003f25070 */
[----:B------:R-:W1:Y:S06]  /*06a0*/  LDC.64 R8, c[0x0][0x380] ;  /* 0x0000e000ff087b82 */ /* 0x000e6c0000000a00 */
[C---:B------:R-:W-:Y:S01]  /*06b0*/  @P0 IMAD R15, R19.reuse, R3, R16 ;  /* 0x00000003130f0224 */ /* 0x040fe200078e0210 */
[----:B------:R-:W-:Y:S01]  /*06c0*/  @P0 IADD3 R13, PT, PT, R18, R19, RZ ;  /* 0x00000013120d0210 */ /* 0x000fe20007ffe0ff */
[----:B------:R-:W2:Y:S01]  /*06d0*/  LDC.64 R6, c[0x0][0x380] ;  /* 0x0000e000ff067b82 */ /* 0x000ea20000000a00 */
[----:B------:R-:W-:-:S07]  /*06e0*/  @P0 IADD3 R19, PT, PT, R19, 0x2, RZ ;  /* 0x0000000213130810 */ /* 0x000fce0007ffe0ff */
[----:B------:R-:W3:Y:S01]  /*06f0*/  LDC.64 R4, c[0x0][0x388] ;  /* 0x0000e200ff047b82 */ /* 0x000ee20000000a00 */
[----:B0-----:R-:W-:Y:S01]  /*0700*/  @P0 IMAD.WIDE R10, R15, 0x4, R10 ;  /* 0x000000040f0a0825 */ /* 0x001fe200078e020a */
[----:B------:R-:W-:-:S03]  /*0710*/  @!P1 IADD3 R15, PT, PT, R18, R19, RZ ;  /* 0x00000013120f9210 */ /* 0x000fc60007ffe0ff */
[----:B------:R-:W-:Y:S01]  /*0720*/  @!P1 IMAD R19, R19, R3, R16 ;  /* 0x0000000313139224 */ /* 0x000fe200078e0210 */
[----:B------:R-:W4:Y:S01]  /*0730*/  @P0 LDG.E R2, desc[UR6][R10.64] ;  /* 0x000000060a020981 */ /* 0x000f22000c1e1900 */
[----:B-1----:R-:W-:-:S04]  /*0740*/  @P0 IMAD.WIDE R8, R13, 0x4, R8 ;  /* 0x000000040d080825 */ /* 0x002fc800078e0208 */
[----:B------:R-:W-:Y:S01]  /*0750*/  @P0 IMAD.WIDE R12, R3, 0x4, R10 ;  /* 0x00000004030c0825 */ /* 0x000fe200078e020a */
[----:B------:R-:W4:Y:S03]  /*0760*/  @P0 LDG.E R17, desc[UR6][R8.64] ;  /* 0x0000000608110981 */ /* 0x000f26000c1e1900 */
[----:B--2---:R-:W-:Y:S01]  /*0770*/  @!P1 IMAD.WIDE R6, R15, 0x4, R6 ;  /* 0x000000040f069825 */ /* 0x004fe200078e0206 */
[----:B------:R-:W2:Y:S04]  /*0780*/  @P0 LDG.E R21, desc[UR6][R8.64+0x4] ;  /* 0x0000040608150981 */ /* 0x000ea8000c1e1900 */
[----:B------:R-:W2:Y:S01]  /*0790*/  @P0 LDG.E R12, desc[UR6][R12.64] ;  /* 0x000000060c0c0981 */ /* 0x000ea2000c1e1900 */
[----:B---3--:R-:W-:-:S03]  /*07a0*/  @!P1 IMAD.WIDE R4, R19, 0x4, R4 ;  /* 0x0000000413049825 */ /* 0x008fc600078e0204 */
[----:B------:R-:W3:Y:S04]  /*07b0*/  @!P1 LDG.E R7, desc[UR6][R6.64] ;  /* 0x0000000606079981 */ /* 0x000ee8000c1e1900 */
[----:B------:R-:W3:Y:S01]  /*07c0*/  @!P1 LDG.E R4, desc[UR6][R4.64] ;  /* 0x0000000604049981 */ /* 0x000ee2000c1e1900 */
[----:B----4-:R-:W-:-:S04]  /*07d0*/  @P0 FFMA R2, R17, R2, R26 ;  /* 0x0000000211020223 */ /* 0x010fc8000000001a */
[----:B--2---:R-:W-:-:S04]  /*07e0*/  @P0 FFMA R26, R21, R12, R2 ;  /* 0x0000000c151a0223 */ /* 0x004fc80000000002 */
[----:B---3--:R-:W-:-:S07]  /*07f0*/  @!P1 FFMA R26, R7, R4, R26 ;  /* 0x00000004071a9223 */ /* 0x008fce000000001a */
.L_x_14:
[----:B------:R-:W0:Y:S01]  /*0800*/  LDC.64 R4, c[0x0][0x390] ;  /* 0x0000e400ff047b82 */ /* 0x000e220000000a00 */
[----:B------:R-:W-:-:S04]  /*0810*/  IMAD R3, R0, R3, R16 ;  /* 0x0000000300037224 */ /* 0x000fc800078e0210 */
[----:B0-----:R-:W-:-:S05]  /*0820*/  IMAD.WIDE R2, R3, 0x4, R4 ;  /* 0x0000000403027825 */ /* 0x001fca00078e0204 */
[----:B------:R-:W-:Y:S01]  /*0830*/  STG.E desc[UR6][R2.64], R26 ;  /* 0x0000001a02007986 */ /* 0x000fe2000c101906 */
[----:B------:R-:W-:Y:S05]  /*0840*/  EXIT ;  /* 0x000000000000794d */ /* 0x000fea0003800000 */
.L_x_18:
        /* <DEDUP_REMOVED lines=11> */
.L_x_23:


//--------------------- .nv.shared._Z10MatmulBestPfS_S_iii --------------------------
	.section	.nv.shared._Z10MatmulBestPfS_S_iii,"aw",@nobits
	.sectionflags	@""
	.align	4
.nv.shared._Z10MatmulBestPfS_S_iii:
	.zero		9216


//--------------------- .nv.shared.reserved.0     --------------------------
	.section	.nv.shared.reserved.0,"aw",@nobits
	.weak		__nv_reservedSMEM_offset_0_alias
	.size		__nv_reservedSMEM_offset_0_alias, 0, 64
	.other		__nv_reservedSMEM_offset_0_alias,@"STO_CUDA_RESERVED_SHARED STV_DEFAULT"
__nv_reservedSMEM_offset_0_alias:
	.zero		0
	.zero		64


//--------------------- .nv.shared._Z11MatMulTiledPfS_S_iii --------------------------
	.section	.nv.shared._Z11MatMulTiledPfS_S_iii,"aw",@nobits
	.sectionflags	@""
	.align	4
.nv.shared._Z11MatMulTiledPfS_S_iii:
	.zero		9216


//--------------------- .nv.shared._Z19coarsened_matmul2x2PfS_S_iii --------------------------
	.section	.nv.shared._Z19coarsened_matmul2x2PfS_S_iii,"aw",@nobits
	.sectionflags	@""
	.align	4
.nv.shared._Z19coarsened_matmul2x2PfS_S_iii:
	.zero		9216


//--------------------- .nv.constant0._Z10MatmulBestPfS_S_iii --------------------------
	.section	.nv.constant0._Z10MatmulBestPfS_S_iii,"a",@progbits
	.sectionflags	@""
	.align	4
.nv.constant0._Z10MatmulBestPfS_S_iii:
	.zero		932


//--------------------- .nv.constant0._Z11MatMulTiledPfS_S_iii --------------------------
	.section	.nv.constant0._Z11MatMulTiledPfS_S_iii,"a",@progbits
	.sectionflags	@""
	.align	4
.nv.constant0._Z11MatMulTiledPfS_S_iii:
	.zero		932


//--------------------- .nv.constant0._Z19coarsened_matmul2x2PfS_S_iii --------------------------
	.section	.nv.constant0._Z19coarsened_matmul2x2PfS_S_iii,"a",@progbits
	.sectionflags	@""
	.align	4
.nv.constant0._Z19coarsened_matmul2x2PfS_S_iii:
	.zero		932


//--------------------- .nv.constant0._Z17matmul2_coalescedPfS_S_iii --------------------------
	.section	.nv.constant0._Z17matmul2_coalescedPfS_S_iii,"a",@progbits
	.sectionflags	@""
	.align	4
.nv.constant0._Z17matmul2_coalescedPfS_S_iii:
	.zero		932


//--------------------- .nv.constant0._Z13matmul1_naivePfS_S_iii --------------------------
	.section	.nv.constant0._Z13matmul1_naivePfS_S_iii,"a",@progbits
	.sectionflags	@""
	.align	4
.nv.constant0._Z13matmul1_naivePfS_S_iii:
	.zero		932


//--------------------- SYMBOLS --------------------------

	.type		.nv.reservedSmem.offset0,@object
	.size		.nv.reservedSmem.offset0,0x4
	.type		.nv.reservedSmem.cap,@object
	.size		.nv.reservedSmem.cap,0x4
